def gluon_tcgen05(
    a_ptr,
    b_ptr,
    c_ptr,
    M,
    N,
    K,
    stride_am,
    stride_bk,
    stride_cm,
    BLOCK_M: gl.constexpr,
    BLOCK_N: gl.constexpr,
    BLOCK_K: gl.constexpr,
    DTYPE: gl.constexpr,
    A_LAYOUT: gl.constexpr,
    B_LAYOUT: gl.constexpr,
    C_LAYOUT: gl.constexpr,
    B_SHAPE: gl.constexpr,
    TMEM_LAYOUT: gl.constexpr,
    TMEM_REG: gl.constexpr,
    TRANS_B: gl.constexpr,
    NUM_BUFFERS: gl.constexpr,
):
    a_desc = tma.make_tensor_descriptor(
        a_ptr, [M, K], [stride_am, 1], [BLOCK_M, BLOCK_K], A_LAYOUT
    )
    b_desc = tma.make_tensor_descriptor(
        b_ptr,
        [N, K] if TRANS_B else [K, N],
        [stride_bk, 1],
        B_SHAPE,
        B_LAYOUT,
    )
    c_desc = tma.make_tensor_descriptor(
        c_ptr, [M, N], [stride_cm, 1], [BLOCK_M, BLOCK_N], C_LAYOUT
    )

    a_bufs = gl.allocate_shared_memory(
        DTYPE, [NUM_BUFFERS, BLOCK_M, BLOCK_K], A_LAYOUT
    )
    b_bufs = gl.allocate_shared_memory(DTYPE, [NUM_BUFFERS] + B_SHAPE, B_LAYOUT)

    pid_m = gl.program_id(0)
    pid_n = gl.program_id(1)
    off_m = pid_m * BLOCK_M
    off_n = pid_n * BLOCK_N

    tma_bars = gl.allocate_shared_memory(
        gl.int64, [NUM_BUFFERS, 1], mbarrier.MBarrierLayout()
    )
    mma_bars = gl.allocate_shared_memory(
        gl.int64, [NUM_BUFFERS, 1], mbarrier.MBarrierLayout()
    )
    for i in gl.static_range(NUM_BUFFERS):
        mbarrier.init(tma_bars.index(i), count=1)
        mbarrier.init(mma_bars.index(i), count=1)

    acc_tmem = allocate_tensor_memory(gl.float32, [BLOCK_M, BLOCK_N], TMEM_LAYOUT)
    idx = 0
    phase = 0
    use_acc = False
    for k in range(0, K, BLOCK_K):
        a = a_bufs.index(idx)
        b = b_bufs.index(idx)
        tma_bar = tma_bars.index(idx)
        mma_bar = mma_bars.index(idx)
        mbarrier.expect(
            tma_bar, a_desc.block_type.nbytes + b_desc.block_type.nbytes
        )
        tma.async_copy_global_to_shared(a_desc, [off_m, k], tma_bar, a)
        tma.async_copy_global_to_shared(
            b_desc, [off_n, k] if TRANS_B else [k, off_n], tma_bar, b
        )
        mbarrier.wait(tma_bar, phase=phase)

        if TRANS_B:
            b = b.permute((1, 0))
        tcgen05_mma(a, b, acc_tmem, use_acc=use_acc)
        tcgen05_commit(mma_bar)
        mbarrier.wait(mma_bar, phase=phase)
        use_acc = True

        idx += 1
        if idx == NUM_BUFFERS:
            idx = 0
            phase ^= 1

    for i in gl.static_range(NUM_BUFFERS):
        mbarrier.invalidate(tma_bars.index(i))
        mbarrier.invalidate(mma_bars.index(i))

    acc = acc_tmem.load(TMEM_REG)
    c_smem = gl.allocate_shared_memory(DTYPE, [BLOCK_M, BLOCK_N], C_LAYOUT)
    c_smem.store(acc.to(DTYPE))
    fence_async_shared()
    tma.async_copy_shared_to_global(c_desc, [off_m, off_n], c_smem)
    tma.store_wait(pendings=0)

# config = {"BLOCK_K": 32, "BLOCK_M": 128, "BLOCK_N": 128, "arch": "sm_100", "dtype": "bf16", "num_buffers": 3, "num_warps": 4, "trans_b": 1}
# arch = sm_100


// ===== COMPILED SASS (sm_100a) =====

	.target	sm_100a

	.elftype	@"ET_EXEC"


//--------------------- .note.nv.tkinfo           --------------------------
	.section	.note.nv.tkinfo,"",@"SHT_NOTE"
	.sectionflags	@"SHF_NOTE_NV_TKINFO"
	.tkinfo
        /*0018*/ 	.word	0x00000081
        /*0030*/ 	.string	""
        /*0030*/ 	.string	"ptxas-blackwell"
        /*0030*/ 	.string	"Cuda compilation tools, release 12.9, V12.9.86"
        /*0030*/ 	.string	"Build cuda_12.9.r12.9/compiler.36037853_0"
        /*0030*/ 	.string	"-v  -suppress-debug-info  -lineinfo  -arch sm_100a "



//--------------------- .note.nv.cuver            --------------------------
	.section	.note.nv.cuver,"",@"SHT_NOTE"
	.sectionflags	@"SHF_NOTE_NV_CUVER"
        /*0018*/ 	.short	0x0001
        /*001a*/ 	.short	0x0064
        /*001c*/ 	.short	0x0001
        /*001e*/ 	.short	0x0000
        /*0020*/ 	.short	0x0001
        /*0022*/ 	.short	0x0000


//--------------------- .nv.info                  --------------------------
	.section	.nv.info,"",@"SHT_CUDA_INFO"
	.align	4


	//----- nvinfo : EIATTR_REGCOUNT
	.align		4
        /*0000*/ 	.byte	0x04, 0x2f
        /*0002*/ 	.short	(.L_4 - .L_3)
	.align		4
.L_3:
        /*0004*/ 	.word	index@(gluon_tcgen05)
        /*0008*/ 	.word	0x00000087


	//----- nvinfo : EIATTR_FRAME_SIZE
	.align		4
.L_4:
        /*000c*/ 	.byte	0x04, 0x11
        /*000e*/ 	.short	(.L_6 - .L_5)
	.align		4
.L_5:
        /*0010*/ 	.word	index@($__internal_2_$__cuda_sm10x_tcgen05_guardrail_trap_unallocated_columns_being_dealloced)
        /*0014*/ 	.word	0x00000000


	//----- nvinfo : EIATTR_FRAME_SIZE
	.align		4
.L_6:
        /*0018*/ 	.byte	0x04, 0x11
        /*001a*/ 	.short	(.L_8 - .L_7)
	.align		4
.L_7:
        /*001c*/ 	.word	index@($__internal_1_$__cuda_sm10x_tcgen05_guardrail_trap_phase_invalid_during_alloc)
        /*0020*/ 	.word	0x00000000


	//----- nvinfo : EIATTR_FRAME_SIZE
	.align		4
.L_8:
        /*0024*/ 	.byte	0x04, 0x11
        /*0026*/ 	.short	(.L_10 - .L_9)
	.align		4
.L_9:
        /*0028*/ 	.word	index@($__internal_0_$__cuda_sm10x_tcgen05_guardrail_trap_col_being_dealloced_not_returned_by_alloc)
        /*002c*/ 	.word	0x00000000


	//----- nvinfo : EIATTR_FRAME_SIZE
	.align		4
.L_10:
        /*0030*/ 	.byte	0x04, 0x11
        /*0032*/ 	.short	(.L_12 - .L_11)
	.align		4
.L_11:
        /*0034*/ 	.word	index@(gluon_tcgen05)
        /*0038*/ 	.word	0x00000000


	//----- nvinfo : EIATTR_MIN_STACK_SIZE
	.align		4
.L_12:
        /*003c*/ 	.byte	0x04, 0x12
        /*003e*/ 	.short	(.L_14 - .L_13)
	.align		4
.L_13:
        /*0040*/ 	.word	index@(gluon_tcgen05)
        /*0044*/ 	.word	0x00000000
.L_14:


//--------------------- .nv.info.gluon_tcgen05    --------------------------
	.section	.nv.info.gluon_tcgen05,"",@"SHT_CUDA_INFO"
	.sectionflags	@""
	.align	4


	//----- nvinfo : EIATTR_CUDA_API_VERSION
	.align		4
        /*0000*/ 	.byte	0x04, 0x37
        /*0002*/ 	.short	(.L_16 - .L_15)
.L_15:
        /*0004*/ 	.word	0x00000081


	//----- nvinfo : EIATTR_KPARAM_INFO
	.align		4
.L_16:
        /*0008*/ 	.byte	0x04, 0x17
        /*000a*/ 	.short	(.L_18 - .L_17)
.L_17:
        /*000c*/ 	.word	0x00000000
        /*0010*/ 	.short	0x000a
        /*0012*/ 	.short	0x0048
        /*0014*/ 	.byte	0x00, 0xf4, 0x21, 0x00


	//----- nvinfo : EIATTR_KPARAM_INFO
	.align		4
.L_18:
        /*0018*/ 	.byte	0x04, 0x17
        /*001a*/ 	.short	(.L_20 - .L_19)
.L_19:
        /*001c*/ 	.word	0x00000000
        /*0020*/ 	.short	0x0009
        /*0022*/ 	.short	0x0040
        /*0024*/ 	.byte	0x00, 0xf4, 0x21, 0x00


	//----- nvinfo : EIATTR_KPARAM_INFO
	.align		4
.L_20:
        /*0028*/ 	.byte	0x04, 0x17
        /*002a*/ 	.short	(.L_22 - .L_21)
.L_21:
        /*002c*/ 	.word	0x00000000
        /*0030*/ 	.short	0x0008
        /*0032*/ 	.short	0x0038
        /*0034*/ 	.byte	0x00, 0xf0, 0x21, 0x00


	//----- nvinfo : EIATTR_KPARAM_INFO
	.align		4
.L_22:
        /*0038*/ 	.byte	0x04, 0x17
        /*003a*/ 	.short	(.L_24 - .L_23)
.L_23:
        /*003c*/ 	.word	0x00000000
        /*0040*/ 	.short	0x0007
        /*0042*/ 	.short	0x0030
        /*0044*/ 	.byte	0x00, 0xf0, 0x21, 0x00


	//----- nvinfo : EIATTR_KPARAM_INFO
	.align		4
.L_24:
        /*0048*/ 	.byte	0x04, 0x17
        /*004a*/ 	.short	(.L_26 - .L_25)
.L_25:
        /*004c*/ 	.word	0x00000000
        /*0050*/ 	.short	0x0006
        /*0052*/ 	.short	0x0028
        /*0054*/ 	.byte	0x00, 0xf0, 0x21, 0x00


	//----- nvinfo : EIATTR_KPARAM_INFO
	.align		4
.L_26:
        /*0058*/ 	.byte	0x04, 0x17
        /*005a*/ 	.short	(.L_28 - .L_27)
.L_27:
        /*005c*/ 	.word	0x00000000
        /*0060*/ 	.short	0x0005
        /*0062*/ 	.short	0x0020
        /*0064*/ 	.byte	0x00, 0xf0, 0x11, 0x00


	//----- nvinfo : EIATTR_KPARAM_INFO
	.align		4
.L_28:
        /*0068*/ 	.byte	0x04, 0x17
        /*006a*/ 	.short	(.L_30 - .L_29)
.L_29:
        /*006c*/ 	.word	0x00000000
        /*0070*/ 	.short	0x0004
        /*0072*/ 	.short	0x001c
        /*0074*/ 	.byte	0x00, 0xf0, 0x11, 0x00


	//----- nvinfo : EIATTR_KPARAM_INFO
	.align		4
.L_30:
        /*0078*/ 	.byte	0x04, 0x17
        /*007a*/ 	.short	(.L_32 - .L_31)
.L_31:
        /*007c*/ 	.word	0x00000000
        /*0080*/ 	.short	0x0003
        /*0082*/ 	.short	0x0018
        /*0084*/ 	.byte	0x00, 0xf0, 0x11, 0x00


	//----- nvinfo : EIATTR_KPARAM_INFO
	.align		4
.L_32:
        /*0088*/ 	.byte	0x04, 0x17
        /*008a*/ 	.short	(.L_34 - .L_33)
.L_33:
        /*008c*/ 	.word	0x00000000
        /*0090*/ 	.short	0x0002
        /*0092*/ 	.short	0x0010
        /*0094*/ 	.byte	0x00, 0xf4, 0x21, 0x00


	//----- nvinfo : EIATTR_KPARAM_INFO
	.align		4
.L_34:
        /*0098*/ 	.byte	0x04, 0x17
        /*009a*/ 	.short	(.L_36 - .L_35)
.L_35:
        /*009c*/ 	.word	0x00000000
        /*00a0*/ 	.short	0x0001
        /*00a2*/ 	.short	0x0008
        /*00a4*/ 	.byte	0x00, 0xf4, 0x21, 0x00


	//----- nvinfo : EIATTR_KPARAM_INFO
	.align		4
.L_36:
        /*00a8*/ 	.byte	0x04, 0x17
        /*00aa*/ 	.short	(.L_38 - .L_37)
.L_37:
        /*00ac*/ 	.word	0x00000000
        /*00b0*/ 	.short	0x0000
        /*00b2*/ 	.short	0x0000
        /*00b4*/ 	.byte	0x00, 0xf4, 0x21, 0x00


	//----- nvinfo : EIATTR_AT_ENTRY_FRAGMENTS
	.align		4
.L_38:
        /*00b8*/ 	.byte	0x04, 0x4f
        /*00ba*/ 	.short	(.L_40 - .L_39)


	//   ....[0]....
.L_39:
        /*00bc*/ 	.word	0x00000004


	//----- nvinfo : EIATTR_RESERVED_SMEM_USED
	.align		4
.L_40:
        /*00c0*/ 	.byte	0x01, 0x41
	.zero		2


	//----- nvinfo : EIATTR_SPARSE_MMA_MASK
	.align		4
        /*00c4*/ 	.byte	0x03, 0x50
        /*00c6*/ 	.short	0x0000


	//----- nvinfo : EIATTR_TCGEN05_1CTA_USED
	.align		4
        /*00c8*/ 	.byte	0x01, 0x51
	.zero		2


	//----- nvinfo : EIATTR_MAXREG_COUNT
	.align		4
        /*00cc*/ 	.byte	0x03, 0x1b
        /*00ce*/ 	.short	0x00ff


	//----- nvinfo : EIATTR_NUM_BARRIERS
	.align		4
        /*00d0*/ 	.byte	0x02, 0x4c
        /*00d2*/ 	.byte	0x01
	.zero		1


	//----- nvinfo : EIATTR_INT_WARP_WIDE_INSTR_OFFSETS
	.align		4
        /*00d4*/ 	.byte	0x04, 0x31
        /*00d6*/ 	.short	(.L_42 - .L_41)


	//   ....[0]....
.L_41:
        /*00d8*/ 	.word	0x00001750


	//   ....[1]....
        /*00dc*/ 	.word	0x00001770


	//   ....[2]....
        /*00e0*/ 	.word	0x000017f0


	//   ....[3]....
        /*00e4*/ 	.word	0x00001ad0


	//   ....[4]....
        /*00e8*/ 	.word	0x00001ae0


	//   ....[5]....
        /*00ec*/ 	.word	0x00001af0


	//   ....[6]....
        /*00f0*/ 	.word	0x00001b00


	//   ....[7]....
        /*00f4*/ 	.word	0x00001d80


	//   ....[8]....
        /*00f8*/ 	.word	0x00001d90


	//   ....[9]....
        /*00fc*/ 	.word	0x00001f00


	//   ....[10]....
        /*0100*/ 	.word	0x00001f50


	//   ....[11]....
        /*0104*/ 	.word	0x00001f60


	//   ....[12]....
        /*0108*/ 	.word	0x00001f90


	//   ....[13]....
        /*010c*/ 	.word	0x000021a0


	//   ....[14]....
        /*0110*/ 	.word	0x000021b0


	//   ....[15]....
        /*0114*/ 	.word	0x000024c0


	//   ....[16]....
        /*0118*/ 	.word	0x000024d0


	//   ....[17]....
        /*011c*/ 	.word	0x00002c40


	//   ....[18]....
        /*0120*/ 	.word	0x00002c90


	//----- nvinfo : EIATTR_COOP_GROUP_MASK_REGIDS
	.align		4
.L_42:
        /*0124*/ 	.byte	0x04, 0x29
        /*0126*/ 	.short	(.L_44 - .L_43)


	//   ....[0]....
.L_43:
        /*0128*/ 	.word	0xffffffff


	//   ....[1]....
        /*012c*/ 	.word	0xffffffff


	//   ....[2]....
        /*0130*/ 	.word	0xffffffff


	//   ....[3]....
        /*0134*/ 	.word	0xffffffff


	//   ....[4]....
        /*0138*/ 	.word	0xffffffff


	//   ....[5]....
        /*013c*/ 	.word	0xffffffff


	//   ....[6]....
        /*0140*/ 	.word	0xffffffff


	//   ....[7]....
        /*0144*/ 	.word	0xffffffff


	//   ....[8]....
        /*0148*/ 	.word	0xffffffff


	//   ....[9]....
        /*014c*/ 	.word	0xffffffff


	//----- nvinfo : EIATTR_COOP_GROUP_INSTR_OFFSETS
	.align		4
.L_44:
        /*0150*/ 	.byte	0x04, 0x28
        /*0152*/ 	.short	(.L_46 - .L_45)


	//   ....[0]....
.L_45:
        /*0154*/ 	.word	0x00000050


	//   ....[1]....
        /*0158*/ 	.word	0x00000310


	//   ....[2]....
        /*015c*/ 	.word	0x00000500


	//   ....[3]....
        /*0160*/ 	.word	0x000009a0


	//   ....[4]....
        /*0164*/ 	.word	0x00000ae0


	//   ....[5]....
        /*0168*/ 	.word	0x00000fe0


	//   ....[6]....
        /*016c*/ 	.word	0x00001120


	//   ....[7]....
        /*0170*/ 	.word	0x00001610


	//   ....[8]....
        /*0174*/ 	.word	0x00002ad0


	//   ....[9]....
        /*0178*/ 	.word	0x00002d40


	//----- nvinfo : EIATTR_VRC_CTA_INIT_COUNT
	.align		4
.L_46:
        /*017c*/ 	.byte	0x02, 0x4a
        /*017e*/ 	.byte	0x80
	.zero		1


	//----- nvinfo : EIATTR_MBARRIER_INSTR_OFFSETS
	.align		4
        /*0180*/ 	.byte	0x04, 0x39
        /*0182*/ 	.short	(.L_48 - .L_47)


	//   ....[0]....
.L_47:
        /*0184*/ 	.word	0x00001810
        /*0188*/ 	.word	0x000000ff
        /*018c*/ 	.word	0x0000c000
        /*0190*/ 	.short	0x0100
        /*0192*/ 	.byte	0x08
	.zero		1


	//   ....[1]....
        /*0194*/ 	.word	0x00001820
        /*0198*/ 	.word	0x000000ff
        /*019c*/ 	.word	0x0000c020
        /*01a0*/ 	.short	0x0100
        /*01a2*/ 	.byte	0x08
	.zero		1


	//   ....[2]....
        /*01a4*/ 	.word	0x000018d0
        /*01a8*/ 	.word	0x000000ff
        /*01ac*/ 	.word	0x0000c008
        /*01b0*/ 	.short	0x0100
        /*01b2*/ 	.byte	0x08
	.zero		1


	//   ....[3]....
        /*01b4*/ 	.word	0x000018e0
        /*01b8*/ 	.word	0x000000ff
        /*01bc*/ 	.word	0x0000c028
        /*01c0*/ 	.short	0x0100
        /*01c2*/ 	.byte	0x08
	.zero		1


	//   ....[4]....
        /*01c4*/ 	.word	0x000019f0
        /*01c8*/ 	.word	0x000000ff
        /*01cc*/ 	.word	0x0000c010
        /*01d0*/ 	.short	0x0100
        /*01d2*/ 	.byte	0x08
	.zero		1


	//   ....[5]....
        /*01d4*/ 	.word	0x00001a00
        /*01d8*/ 	.word	0x000000ff
        /*01dc*/ 	.word	0x0000c030
        /*01e0*/ 	.short	0x0100
        /*01e2*/ 	.byte	0x08
	.zero		1


	//   ....[6]....
        /*01e4*/ 	.word	0x00001be0
        /*01e8*/ 	.word	0x000000ff
        /*01ec*/ 	.word	0x0000c000
        /*01f0*/ 	.short	0x010a
        /*01f2*/ 	.byte	0x08
	.zero		1


	//   ....[7]....
        /*01f4*/ 	.word	0x00001de0
        /*01f8*/ 	.word	0x000000ff
        /*01fc*/ 	.word	0x0000c020
        /*0200*/ 	.short	0x010a
        /*0202*/ 	.byte	0x08
	.zero		1


	//   ....[8]....
        /*0204*/ 	.word	0x00002000
        /*0208*/ 	.word	0x000000ff
        /*020c*/ 	.word	0x0000c000
        /*0210*/ 	.short	0x010a
        /*0212*/ 	.byte	0x1c
	.zero		1


	//   ....[9]....
        /*0214*/ 	.word	0x000021f0
        /*0218*/ 	.word	0x000000ff
        /*021c*/ 	.word	0x0000c020
        /*0220*/ 	.short	0x010a
        /*0222*/ 	.byte	0x1c
	.zero		1


	//   ....[10]....
        /*0224*/ 	.word	0x000022c0
        /*0228*/ 	.word	0x000000ff
        /*022c*/ 	.word	0x0000c000
        /*0230*/ 	.short	0x0108
        /*0232*/ 	.byte	0x08
	.zero		1


	//   ....[11]....
        /*0234*/ 	.word	0x000022d0
        /*0238*/ 	.word	0x000000ff
        /*023c*/ 	.word	0x0000c020
        /*0240*/ 	.short	0x0108
        /*0242*/ 	.byte	0x08
	.zero		1


	//   ....[12]....
        /*0244*/ 	.word	0x00002320
        /*0248*/ 	.word	0x000000ff
        /*024c*/ 	.word	0x0000c008
        /*0250*/ 	.short	0x0108
        /*0252*/ 	.byte	0x08
	.zero		1


	//   ....[13]....
        /*0254*/ 	.word	0x00002330
        /*0258*/ 	.word	0x000000ff
        /*025c*/ 	.word	0x0000c028
        /*0260*/ 	.short	0x0108
        /*0262*/ 	.byte	0x08
	.zero		1


	//   ....[14]....
        /*0264*/ 	.word	0x00002380
        /*0268*/ 	.word	0x000000ff
        /*026c*/ 	.word	0x0000c010
        /*0270*/ 	.short	0x0108
        /*0272*/ 	.byte	0x08
	.zero		1


	//   ....[15]....
        /*0274*/ 	.word	0x00002390
        /*0278*/ 	.word	0x000000ff
        /*027c*/ 	.word	0x0000c030
        /*0280*/ 	.short	0x0108
        /*0282*/ 	.byte	0x08
	.zero		1


	//   ....[16]....
        /*0284*/ 	.word	0x00002d60
        /*0288*/ 	.word	0x000000ff
        /*028c*/ 	.word	0x0000c000
        /*0290*/ 	.short	0x010a
        /*0292*/ 	.byte	0x08
	.zero		1


	//   ....[17]....
        /*0294*/ 	.word	0x00002d90
        /*0298*/ 	.word	0x000000ff
        /*029c*/ 	.word	0x0000c020
        /*02a0*/ 	.short	0x010a
        /*02a2*/ 	.byte	0x08
	.zero		1


	//   ....[18]....
        /*02a4*/ 	.word	0x00002dc0
        /*02a8*/ 	.word	0x000000ff
        /*02ac*/ 	.word	0x0000c000
        /*02b0*/ 	.short	0x010a
        /*02b2*/ 	.byte	0x1c
	.zero		1


	//   ....[19]....
        /*02b4*/ 	.word	0x00002df0
        /*02b8*/ 	.word	0x000000ff
        /*02bc*/ 	.word	0x0000c020
        /*02c0*/ 	.short	0x010a
        /*02c2*/ 	.byte	0x1c
	.zero		1


	//----- nvinfo : EIATTR_NUM_MBARRIERS
	.align		4
.L_48:
        /*02c4*/ 	.byte	0x03, 0x38
        /*02c6*/ 	.short	0x0006


	//----- nvinfo : EIATTR_EXIT_INSTR_OFFSETS
	.align		4
        /*02c8*/ 	.byte	0x04, 0x1c
        /*02ca*/ 	.short	(.L_50 - .L_49)


	//   ....[0]....
.L_49:
        /*02cc*/ 	.word	0x00002d50


	//----- nvinfo : EIATTR_REQNTID
	.align		4
.L_50:
        /*02d0*/ 	.byte	0x04, 0x10
        /*02d2*/ 	.short	(.L_52 - .L_51)
.L_51:
        /*02d4*/ 	.word	0x00000080
        /*02d8*/ 	.word	0x00000001
        /*02dc*/ 	.word	0x00000001


	//----- nvinfo : EIATTR_CRS_STACK_SIZE
	.align		4
.L_52:
        /*02e0*/ 	.byte	0x04, 0x1e
        /*02e2*/ 	.short	(.L_54 - .L_53)
.L_53:
        /*02e4*/ 	.word	0x00000000


	//----- nvinfo : EIATTR_CBANK_PARAM_SIZE
	.align		4
.L_54:
        /*02e8*/ 	.byte	0x03, 0x19
        /*02ea*/ 	.short	0x0050


	//----- nvinfo : EIATTR_PARAM_CBANK
	.align		4
        /*02ec*/ 	.byte	0x04, 0x0a
        /*02ee*/ 	.short	(.L_56 - .L_55)
	.align		4
.L_55:
        /*02f0*/ 	.word	index@(.nv.constant0.gluon_tcgen05)
        /*02f4*/ 	.short	0x0380
        /*02f6*/ 	.short	0x0050


	//----- nvinfo : EIATTR_SW_WAR
	.align		4
.L_56:
        /*02f8*/ 	.byte	0x04, 0x36
        /*02fa*/ 	.short	(.L_58 - .L_57)
.L_57:
        /*02fc*/ 	.word	0x00000008
.L_58:


//--------------------- .nv.compat                --------------------------
	.section	.nv.compat,"",@"SHT_CUDA_COMPAT_INFO"
	.align	4
        /*0000*/ 	.byte	0x02, 0x02, 0x02, 0x00, 0x02, 0x05, 0x05, 0x00, 0x02, 0x03, 0x03, 0x00, 0x02, 0x06, 0x01, 0x00


//--------------------- .nv.callgraph             --------------------------
	.section	.nv.callgraph,"",@"SHT_CUDA_CALLGRAPH"
	.align	4
	.sectionentsize	8
	.align		4
        /*0000*/ 	.word	0x00000000
	.align		4
        /*0004*/ 	.word	0xffffffff
	.align		4
        /*0008*/ 	.word	0x00000000
	.align		4
        /*000c*/ 	.word	0xfffffffe
	.align		4
        /*0010*/ 	.word	0x00000000
	.align		4
        /*0014*/ 	.word	0xfffffffd
	.align		4
        /*0018*/ 	.word	0x00000000
	.align		4
        /*001c*/ 	.word	0xfffffffc


//--------------------- .text.gluon_tcgen05       --------------------------
	.section	.text.gluon_tcgen05,"ax",@progbits
	.align	128
        .global         gluon_tcgen05
        .type           gluon_tcgen05,@function
        .size           gluon_tcgen05,(.L_x_81 - gluon_tcgen05)
        .other          gluon_tcgen05,@"STO_CUDA_ENTRY STV_DEFAULT"
gluon_tcgen05:
.text.gluon_tcgen05:
[----:B------:R-:W1:Y:S01]  /*0000*/  LDC R1, c[0x0][0x37c] ;  /* 0x0000df00ff017b82 */ /* 0x000e620000000800 */
[----:B------:R-:W2:Y:S02]  /*0010*/  S2R R0, SR_TID.X ;  /* 0x0000000000007919 */ /* 0x000ea40000002100 */
[----:B--2---:R-:W-:-:S13]  /*0020*/  ISETP.GE.U32.AND P2, PT, R0, 0x20, PT ;  /* 0x000000200000780c */ /* 0x004fda0003f46070 */
[----:B------:R-:W-:Y:S05]  /*0030*/  @P2 BRA `(.L_x_0) ;  /* 0x0000000000b82947 */ /* 0x000fea0003800000 */
[----:B------:R-:W2:Y:S01]  /*0040*/  S2UR UR6, SR_CgaCtaId ;  /* 0x00000000000679c3 */ /* 0x000ea20000008800 */
[----:B------:R-:W-:Y:S01]  /*0050*/  NOP ;  /* 0x0000000000007918 */ /* 0x000fe20000000000 */
[----:B------:R-:W-:Y:S02]  /*0060*/  UMOV UR4, 0x40 ;  /* 0x0000004000047882 */ /* 0x000fe40000000000 */
[----:B--2---:R-:W-:-:S09]  /*0070*/  ULEA UR4, UR6, UR4, 0x18 ;  /* 0x0000000406047291 */ /* 0x004fd2000f8ec0ff */
[----:B------:R-:W2:Y:S01]  /*0080*/  LDS.U8 R2, [UR4] ;  /* 0x00000004ff027984 */ /* 0x000ea20008000000 */
[----:B------:R-:W-:Y:S02]  /*0090*/  UMOV UR4, 0x400 ;  /* 0x0000040000047882 */ /* 0x000fe40000000000 */
[----:B------:R-:W-:Y:S01]  /*00a0*/  ULEA UR4, UR6, UR4, 0x18 ;  /* 0x0000000406047291 */ /* 0x000fe2000f8ec0ff */
[----:B--2---:R-:W-:-:S13]  /*00b0*/  ISETP.NE.AND P0, PT, R2, RZ, PT ;  /* 0x000000ff0200720c */ /* 0x004fda0003f05270 */
[----:B------:R-:W-:Y:S05]  /*00c0*/  @P0 BRA `(.L_x_1) ;  /* 0x00000000007c0947 */ /* 0x000fea0003800000 */
[----:B------:R-:W-:-:S13]  /*00d0*/  ELECT P0, URZ, PT ;  /* 0x0000000000ff782f */ /* 0x000fda0003800000 */
[----:B------:R-:W-:Y:S05]  /*00e0*/  @!P0 BRA `(.L_x_2) ;  /* 0x0000000000848947 */ /* 0x000fea0003800000 */
[----:B------:R-:W-:Y:S01]  /*00f0*/  UMOV UR5, 0x4 ;  /* 0x0000000400057882 */ /* 0x000fe20000000000 */
[----:B------:R-:W-:Y:S02]  /*0100*/  IMAD.MOV.U32 R5, RZ, RZ, 0x1 ;  /* 0x00000001ff057424 */ /* 0x000fe400078e00ff */
[----:B------:R-:W-:Y:S02]  /*0110*/  IMAD.MOV.U32 R3, RZ, RZ, 0xf ;  /* 0x0000000fff037424 */ /* 0x000fe400078e00ff */
[----:B------:R-:W-:Y:S04]  /*0120*/  DEPBAR.LE SB2, 0x36 ;  /* 0x0000ad800000791a */ /* 0x000fe80000000000 */
[----:B------:R-:W2:Y:S02]  /*0130*/  UTCATOMSWS.FIND_AND_SET.ALIGN UP0, UR5, UR5 ;  /* 0x00000005000575e3 */ /* 0x000ea40008000800 */
[----:B--2---:R-:W-:-:S04]  /*0140*/  PLOP3.LUT P0, PT, PT, PT, UP0, 0x80, 0x8 ;  /* 0x000000000008781c */ /* 0x004fc80003f0f008 */
[----:B------:R-:W-:-:S04]  /*0150*/  SEL R2, RZ, 0xffffffff, !P0 ;  /* 0xffffffffff027807 */ /* 0x000fc80004000000 */
[----:B------:R-:W-:Y:S01]  /*0160*/  ISETP.NE.AND P0, PT, R2, RZ, PT ;  /* 0x000000ff0200720c */ /* 0x000fe20003f05270 */
[----:B------:R-:W-:-:S12]  /*0170*/  IMAD.U32 R2, RZ, RZ, UR5 ;  /* 0x00000005ff027e24 */ /* 0x000fd8000f8e00ff */
[----:B------:R-:W-:Y:S05]  /*0180*/  @P0 BRA `(.L_x_3) ;  /* 0x0000000000240947 */ /* 0x000fea0003800000 */
.L_x_4:
[----:B------:R-:W-:Y:S05]  /*0190*/  NANOSLEEP 0x64 ;  /* 0x000000640000795d */ /* 0x000fea0003800000 */
[----:B------:R-:W-:-:S05]  /*01a0*/  UMOV UR5, 0x4 ;  /* 0x0000000400057882 */ /* 0x000fca0000000000 */
[----:B------:R-:W-:Y:S04]  /*01b0*/  DEPBAR.LE SB2, 0x36 ;  /* 0x0000ad800000791a */ /* 0x000fe80000000000 */
[----:B------:R-:W2:Y:S02]  /*01c0*/  UTCATOMSWS.FIND_AND_SET.ALIGN UP0, UR5, UR5 ;  /* 0x00000005000575e3 */ /* 0x000ea40008000800 */
[----:B--2---:R-:W-:-:S04]  /*01d0*/  PLOP3.LUT P0, PT, PT, PT, UP0, 0x80, 0x8 ;  /* 0x000000000008781c */ /* 0x004fc80003f0f008 */
[----:B------:R-:W-:-:S04]  /*01e0*/  SEL R2, RZ, 0xffffffff, !P0 ;  /* 0xffffffffff027807 */ /* 0x000fc80004000000 */
[----:B------:R-:W-:Y:S01]  /*01f0*/  ISETP.NE.AND P0, PT, R2, RZ, PT ;  /* 0x000000ff0200720c */ /* 0x000fe20003f05270 */
[----:B------:R-:W-:-:S12]  /*0200*/  IMAD.U32 R2, RZ, RZ, UR5 ;  /* 0x00000005ff027e24 */ /* 0x000fd8000f8e00ff */
[----:B------:R-:W-:Y:S05]  /*0210*/  @!P0 BRA `(.L_x_4) ;  /* 0xfffffffc00dc8947 */ /* 0x000fea000383ffff */
.L_x_3:
[C---:B------:R-:W-:Y:S01]  /*0220*/  VIADD R4, R2.reuse, 0x10 ;  /* 0x0000001002047836 */ /* 0x040fe20000000000 */
[----:B------:R-:W-:Y:S01]  /*0230*/  UMOV UR5, 0x50 ;  /* 0x0000005000057882 */ /* 0x000fe20000000000 */
[----:B------:R-:W-:Y:S01]  /*0240*/  SHF.L.U32 R3, R3, R2, RZ ;  /* 0x0000000203037219 */ /* 0x000fe200000006ff */
[----:B------:R-:W-:Y:S01]  /*0250*/  ULEA UR5, UR6, UR5, 0x18 ;  /* 0x0000000506057291 */ /* 0x000fe2000f8ec0ff */
[----:B------:R-:W-:Y:S01]  /*0260*/  IMAD.SHL.U32 R2, R2, 0x20, RZ ;  /* 0x0000002002027824 */ /* 0x000fe200078e00ff */
[----:B------:R-:W-:-:S04]  /*0270*/  SHF.L.U32 R4, R5, R4, RZ ;  /* 0x0000000405047219 */ /* 0x000fc800000006ff */
[----:B------:R-:W-:-:S05]  /*0280*/  LOP3.LUT R3, R4, R3, RZ, 0xfc, !PT ;  /* 0x0000000304037212 */ /* 0x000fca00078efcff */
[----:B------:R2:W-:Y:S04]  /*0290*/  ATOMS.OR RZ, [UR5], R3 ;  /* 0x00000003ffff798c */ /* 0x0005e8000b000005 */
[----:B------:R2:W-:Y:S01]  /*02a0*/  STS [UR4], R2 ;  /* 0x00000002ff007988 */ /* 0x0005e20008000804 */
[----:B------:R-:W-:Y:S05]  /*02b0*/  BRA `(.L_x_2) ;  /* 0x0000000000107947 */ /* 0x000fea0003800000 */
.L_x_1:
[----:B------:R-:W-:Y:S01]  /*02c0*/  IMAD.MOV.U32 R3, RZ, RZ, -0x1 ;  /* 0xffffffffff037424 */ /* 0x000fe200078e00ff */
[----:B------:R-:W-:-:S04]  /*02d0*/  MOV R2, 0x300 ;  /* 0x0000030000027802 */ /* 0x000fc80000000f00 */
[----:B------:R2:W-:Y:S03]  /*02e0*/  STS [UR4], R3 ;  /* 0x00000003ff007988 */ /* 0x0005e60008000804 */
[----:B-12---:R-:W-:Y:S05]  /*02f0*/  CALL.REL.NOINC `($__internal_1_$__cuda_sm10x_tcgen05_guardrail_trap_phase_invalid_during_alloc) ;  /* 0x0000002800d47944 */ /* 0x006fea0003c00000 */
.L_x_2:
[----:B------:R-:W-:Y:S05]  /*0300*/  WARPSYNC.ALL ;  /* 0x0000000000007948 */ /* 0x000fea0003800000 */
[----:B------:R-:W-:Y:S01]  /*0310*/  NOP ;  /* 0x0000000000007918 */ /* 0x000fe20000000000 */
.L_x_0:
[----:B------:R-:W3:Y:S08]  /*0320*/  S2UR UR4, SR_CgaCtaId ;  /* 0x00000000000479c3 */ /* 0x000ef00000008800 */
[----:B------:R-:W-:Y:S01]  /*0330*/  BAR.SYNC.DEFER_BLOCKING 0x0 ;  /* 0x0000000000007b1d */ /* 0x000fe20000010000 */
[----:B------:R-:W-:-:S05]  /*0340*/  LOP3.LUT R132, R0, 0x7f, RZ, 0xc0, !PT ;  /* 0x0000007f00847812 */ /* 0x000fca00078ec0ff */
[----:B------:R-:W-:Y:S02]  /*0350*/  UMOV UR8, 0x400 ;  /* 0x0000040000087882 */ /* 0x000fe40000000000 */
[----:B------:R-:W4:Y:S08]  /*0360*/  LDC R4, c[0x0][0x398] ;  /* 0x0000e600ff047b82 */ /* 0x000f300000000800 */
[----:B------:R-:W5:Y:S01]  /*0370*/  LDC R12, c[0x0][0x3a0] ;  /* 0x0000e800ff0c7b82 */ /* 0x000f620000000800 */
[----:B---3--:R-:W-:-:S07]  /*0380*/  ULEA UR8, UR4, UR8, 0x18 ;  /* 0x0000000804087291 */ /* 0x008fce000f8ec0ff */
[----:B------:R-:W3:Y:S02]  /*0390*/  S2UR UR15, SR_CTAID.Y ;  /* 0x00000000000f79c3 */ /* 0x000ee40000002600 */
[----:B--2---:R-:W2:Y:S06]  /*03a0*/  LDS R3, [UR8] ;  /* 0x00000008ff037984 */ /* 0x004eac0008000800 */
[----:B------:R-:W-:Y:S06]  /*03b0*/  BAR.SYNC.DEFER_BLOCKING 0x0 ;  /* 0x0000000000007b1d */ /* 0x000fec0000010000 */
[----:B------:R-:W-:Y:S05]  /*03c0*/  @P2 BRA `(.L_x_5) ;  /* 0x0000000000182947 */ /* 0x000fea0003800000 */
[----:B------:R-:W-:Y:S01]  /*03d0*/  ELECT P0, URZ, PT ;  /* 0x0000000000ff782f */ /* 0x000fe20003800000 */
[----:B------:R-:W-:Y:S01]  /*03e0*/  IMAD.MOV.U32 R2, RZ, RZ, 0x1 ;  /* 0x00000001ff027424 */ /* 0x000fe200078e00ff */
[----:B------:R-:W-:Y:S01]  /*03f0*/  UMOV UR5, 0x40 ;  /* 0x0000004000057882 */ /* 0x000fe20000000000 */
[----:B------:R-:W-:Y:S01]  /*0400*/  UVIRTCOUNT.DEALLOC.SMPOOL 0x80 ;  /* 0x000000800000784c */ /* 0x000fe20000000000 */
[----:B------:R-:W-:-:S09]  /*0410*/  ULEA UR5, UR4, UR5, 0x18 ;  /* 0x0000000504057291 */ /* 0x000fd2000f8ec0ff */
[----:B------:R5:W-:Y:S03]  /*0420*/  @P0 STS.U8 [UR5], R2 ;  /* 0x00000002ff000988 */ /* 0x000be60008000005 */
.L_x_5:
[----:B------:R-:W5:Y:S01]  /*0430*/  S2UR UR4, SR_CTAID.Z ;  /* 0x00000000000479c3 */ /* 0x000f620000002700 */
[----:B------:R-:W4:Y:S01]  /*0440*/  LDCU UR5, c[0x0][0x370] ;  /* 0x00006e00ff0577ac */ /* 0x000f220008000800 */
[----:B------:R-:W-:Y:S01]  /*0450*/  ISETP.GE.U32.AND P0, PT, R132, 0x20, PT ;  /* 0x000000208400780c */ /* 0x000fe20003f06070 */
[----:B----4-:R-:W-:Y:S01]  /*0460*/  VIADD R4, R4, 0xffffffff ;  /* 0xffffffff04047836 */ /* 0x010fe20000000000 */
[C---:B------:R-:W-:Y:S01]  /*0470*/  ISETP.NE.U32.AND P3, PT, R132.reuse, RZ, PT ;  /* 0x000000ff8400720c */ /* 0x040fe20003f65070 */
[----:B------:R-:W5:Y:S01]  /*0480*/  LDCU UR6, c[0x0][0x374] ;  /* 0x00006e80ff0677ac */ /* 0x000f620008000800 */
[----:B------:R-:W-:Y:S01]  /*0490*/  LEA R10, R132, UR8, 0x2 ;  /* 0x00000008840a7c11 */ /* 0x000fe2000f8e10ff */
[----:B-----5:R-:W-:Y:S01]  /*04a0*/  VIADD R11, R12, 0xffffffff ;  /* 0xffffffff0c0b7836 */ /* 0x020fe20000000000 */
[----:B------:R-:W4:Y:S01]  /*04b0*/  S2UR UR7, SR_CTAID.X ;  /* 0x00000000000779c3 */ /* 0x000f220000002500 */
[----:B------:R-:W5:Y:S01]  /*04c0*/  LDCU.64 UR20, c[0x0][0x3c0] ;  /* 0x00007800ff1477ac */ /* 0x000f620008000a00 */
[----:B--2---:R-:W-:Y:S01]  /*04d0*/  R2UR UR23, R3 ;  /* 0x00000000031772ca */ /* 0x004fe200000e0000 */
[----:B------:R-:W-:Y:S04]  /*04e0*/  BSSY.RECONVERGENT B0, `(.L_x_6) ;  /* 0x0000011000007945 */ /* 0x000fe80003800200 */
[----:B------:R2:W-:Y:S01]  /*04f0*/  @!P0 STS [R10], RZ ;  /* 0x000000ff0a008388 */ /* 0x0005e20000000800 */
[----:B------:R-:W-:-:S03]  /*0500*/  NOP ;  /* 0x0000000000007918 */ /* 0x000fc60000000000 */
[----:B------:R2:W-:Y:S01]  /*0510*/  @!P3 STS [UR8+0x24], R4 ;  /* 0x00002404ff00b988 */ /* 0x0005e20008000808 */
[----:B---3--:R-:W-:-:S03]  /*0520*/  UIMAD UR4, UR4, UR6, UR15 ;  /* 0x00000006040472a4 */ /* 0x008fc6000f8e020f */
[----:B------:R2:W-:Y:S01]  /*0530*/  @!P3 STS [UR8+0x20], R11 ;  /* 0x0000200bff00b988 */ /* 0x0005e20008000808 */
[----:B----4-:R-:W-:-:S04]  /*0540*/  UIMAD UR4, UR4, UR5, UR7 ;  /* 0x00000005040472a4 */ /* 0x010fc8000f8e0207 */
[----:B------:R-:W-:-:S04]  /*0550*/  UIMAD UR4, UR4, 0x180, URZ ;  /* 0x00000180040478a4 */ /* 0x000fc8000f8e02ff */
[----:B-----5:R-:W-:-:S04]  /*0560*/  UIADD3 UR24, UP0, UPT, UR4, UR20, URZ ;  /* 0x0000001404187290 */ /* 0x020fc8000ff1e0ff */
[----:B------:R-:W-:Y:S01]  /*0570*/  ULEA.HI.X.SX32 UR25, UR4, UR21, 0x1, UP0 ;  /* 0x0000001504197291 */ /* 0x000fe200080f0eff */
[----:B--2---:R-:W-:Y:S11]  /*0580*/  @P3 BRA `(.L_x_7) ;  /* 0x0000000000183947 */ /* 0x004ff60003800000 */
[----:B------:R-:W2:Y:S01]  /*0590*/  LDS R2, [UR8+0x8] ;  /* 0x00000808ff027984 */ /* 0x000ea20008000800 */
[----:B------:R-:W3:Y:S01]  /*05a0*/  LDC.64 R6, c[0x0][0x380] ;  /* 0x0000e000ff067b82 */ /* 0x000ee20000000a00 */
[----:B------:R-:W-:Y:S02]  /*05b0*/  IMAD.MOV.U32 R3, RZ, RZ, 0x70 ;  /* 0x00000070ff037424 */ /* 0x000fe400078e00ff */
[----:B---3--:R3:W-:Y:S03]  /*05c0*/  STS.64 [UR8], R6 ;  /* 0x00000006ff007988 */ /* 0x0087e60008000a08 */
[----:B--2---:R-:W-:-:S05]  /*05d0*/  LOP3.LUT R2, R2, 0x10, R3, 0xd8, !PT ;  /* 0x0000001002027812 */ /* 0x004fca00078ed803 */
[----:B------:R3:W-:Y:S02]  /*05e0*/  STS [UR8+0x8], R2 ;  /* 0x00000802ff007988 */ /* 0x0007e40008000808 */
.L_x_7:
[----:B------:R-:W-:Y:S05]  /*05f0*/  BSYNC.RECONVERGENT B0 ;  /* 0x0000000000007941 */ /* 0x000fea0003800200 */
.L_x_6:
[----:B------:R-:W-:Y:S04]  /*0600*/  BSSY.RECONVERGENT B0, `(.L_x_8) ;  /* 0x000000a000007945 */ /* 0x000fe80003800200 */
[----:B------:R-:W-:Y:S05]  /*0610*/  @P3 BRA `(.L_x_9) ;  /* 0x0000000000203947 */ /* 0x000fea0003800000 */
[----:B---3--:R-:W2:Y:S01]  /*0620*/  LDS R2, [UR8+0x34] ;  /* 0x00003408ff027984 */ /* 0x008ea20008000800 */
[----:B------:R-:W-:Y:S02]  /*0630*/  IMAD.MOV.U32 R3, RZ, RZ, 0x1f000000 ;  /* 0x1f000000ff037424 */ /* 0x000fe400078e00ff */
[----:B------:R-:W-:Y:S01]  /*0640*/  @!P3 IMAD.MOV.U32 R5, RZ, RZ, 0x7f ;  /* 0x0000007fff05b424 */ /* 0x000fe200078e00ff */
[----:B------:R-:W3:Y:S02]  /*0650*/  @!P3 LDS R6, [UR8+0x38] ;  /* 0x00003808ff06b984 */ /* 0x000ee40008000800 */
[----:B--2---:R-:W-:Y:S02]  /*0660*/  LOP3.LUT R2, R2, 0xff000000, R3, 0xb8, !PT ;  /* 0xff00000002027812 */ /* 0x004fe400078eb803 */
[----:B---3--:R-:W-:-:S03]  /*0670*/  @!P3 LOP3.LUT R3, R6, 0xff, R5, 0xb8, !PT ;  /* 0x000000ff0603b812 */ /* 0x008fc600078eb805 */
[----:B------:R2:W-:Y:S04]  /*0680*/  STS [UR8+0x34], R2 ;  /* 0x00003402ff007988 */ /* 0x0005e80008000808 */
[----:B------:R2:W-:Y:S02]  /*0690*/  @!P3 STS [UR8+0x38], R3 ;  /* 0x00003803ff00b988 */ /* 0x0005e40008000808 */
.L_x_9:
[----:B------:R-:W-:Y:S05]  /*06a0*/  BSYNC.RECONVERGENT B0 ;  /* 0x0000000000007941 */ /* 0x000fea0003800200 */
.L_x_8:
[----:B------:R-:W-:Y:S04]  /*06b0*/  BSSY.RECONVERGENT B0, `(.L_x_10) ;  /* 0x000000e000007945 */ /* 0x000fe80003800200 */
[----:B------:R-:W-:Y:S05]  /*06c0*/  @P3 BRA `(.L_x_11) ;  /* 0x0000000000303947 */ /* 0x000fea0003800000 */
[----:B--2---:R-:W2:Y:S01]  /*06d0*/  LDS R3, [UR8+0x34] ;  /* 0x00003408ff037984 */ /* 0x004ea20008000800 */
[----:B------:R-:W4:Y:S03]  /*06e0*/  LDC.64 R8, c[0x0][0x3a8] ;  /* 0x0000ea00ff087b82 */ /* 0x000f260000000a00 */
[----:B---3--:R-:W3:Y:S01]  /*06f0*/  LDS R2, [UR8+0x1c] ;  /* 0x00001c08ff027984 */ /* 0x008ee20008000800 */
[C---:B----4-:R-:W-:Y:S01]  /*0700*/  SHF.L.U64.HI R6, R8.reuse, 0x1, R9 ;  /* 0x0000000108067819 */ /* 0x050fe20000010209 */
[----:B------:R-:W-:-:S03]  /*0710*/  IMAD.SHL.U32 R5, R8, 0x2, RZ ;  /* 0x0000000208057824 */ /* 0x000fc600078e00ff */
[--C-:B------:R-:W-:Y:S02]  /*0720*/  SHF.R.U32.HI R7, RZ, 0x4, R6.reuse ;  /* 0x00000004ff077819 */ /* 0x100fe40000011606 */
[----:B------:R-:W-:-:S05]  /*0730*/  SHF.R.U64 R5, R5, 0x4, R6 ;  /* 0x0000000405057819 */ /* 0x000fca0000001206 */
[----:B------:R4:W-:Y:S01]  /*0740*/  STS [UR8+0xc], R5 ;  /* 0x00000c05ff007988 */ /* 0x0009e20008000808 */
[----:B--2---:R-:W-:Y:S02]  /*0750*/  LOP3.LUT R3, R3, 0x7, RZ, 0xb8, !PT ;  /* 0x0000000703037812 */ /* 0x004fe400078eb8ff */
[----:B---3--:R-:W-:-:S03]  /*0760*/  LOP3.LUT R2, R2, 0xf, R7, 0xb8, !PT ;  /* 0x0000000f02027812 */ /* 0x008fc600078eb807 */
[----:B------:R4:W-:Y:S04]  /*0770*/  STS [UR8+0x34], R3 ;  /* 0x00003403ff007988 */ /* 0x0009e80008000808 */
[----:B------:R4:W-:Y:S02]  /*0780*/  STS [UR8+0x1c], R2 ;  /* 0x00001c02ff007988 */ /* 0x0009e40008000808 */
.L_x_11:
[----:B------:R-:W-:Y:S05]  /*0790*/  BSYNC.RECONVERGENT B0 ;  /* 0x0000000000007941 */ /* 0x000fea0003800200 */
.L_x_10:
[----:B------:R-:W-:Y:S04]  /*07a0*/  BSSY.RECONVERGENT B1, `(.L_x_12) ;  /* 0x000001a000017945 */ /* 0x000fe80003800200 */
[----:B------:R-:W-:Y:S04]  /*07b0*/  BSSY.RELIABLE B0, `(.L_x_13) ;  /* 0x0000015000007945 */ /* 0x000fe80003800100 */
[----:B------:R-:W-:Y:S05]  /*07c0*/  @P3 BRA `(.L_x_14) ;  /* 0x0000000000203947 */ /* 0x000fea0003800000 */
[----:B--234-:R-:W2:Y:S02]  /*07d0*/  LDS R2, [UR8+0x34] ;  /* 0x00003408ff027984 */ /* 0x01cea40008000800 */
[----:B--2---:R-:W-:-:S05]  /*07e0*/  LOP3.LUT R2, R2, 0x38, RZ, 0xb8, !PT ;  /* 0x0000003802027812 */ /* 0x004fca00078eb8ff */
[----:B------:R2:W-:Y:S01]  /*07f0*/  STS [UR8+0x34], R2 ;  /* 0x00003402ff007988 */ /* 0x0005e20008000808 */
[----:B------:R-:W-:Y:S05]  /*0800*/  @P3 BRA `(.L_x_15) ;  /* 0x0000000000203947 */ /* 0x000fea0003800000 */
[----:B--2---:R-:W2:Y:S01]  /*0810*/  LDS R2, [UR8+0x8] ;  /* 0x00000808ff027984 */ /* 0x004ea20008000800 */
[----:B------:R-:W-:-:S05]  /*0820*/  IMAD.MOV.U32 R3, RZ, RZ, 0x780 ;  /* 0x00000780ff037424 */ /* 0x000fca00078e00ff */
[----:B--2---:R-:W-:-:S05]  /*0830*/  LOP3.LUT R2, R2, 0x500, R3, 0xd8, !PT ;  /* 0x0000050002027812 */ /* 0x004fca00078ed803 */
[----:B------:R5:W-:Y:S02]  /*0840*/  STS [UR8+0x8], R2 ;  /* 0x00000802ff007988 */ /* 0x000be40008000808 */
.L_x_14:
[----:B------:R-:W-:Y:S05]  /*0850*/  @P3 BRA `(.L_x_16) ;  /* 0x0000000000283947 */ /* 0x000fea0003800000 */
[----:B--2345:R-:W2:Y:S02]  /*0860*/  LDS R2, [UR8+0x8] ;  /* 0x00000808ff027984 */ /* 0x03cea40008000800 */
[----:B--2---:R-:W-:-:S05]  /*0870*/  LOP3.LUT R2, R2, 0x1800, RZ, 0xb8, !PT ;  /* 0x0000180002027812 */ /* 0x004fca00078eb8ff */
[----:B------:R3:W-:Y:S02]  /*0880*/  STS [UR8+0x8], R2 ;  /* 0x00000802ff007988 */ /* 0x0007e40008000808 */
.L_x_15:
[----:B------:R-:W-:Y:S05]  /*0890*/  @P3 BREAK.RELIABLE B0 ;  /* 0x0000000000003942 */ /* 0x000fea0003800100 */
[----:B------:R-:W-:Y:S05]  /*08a0*/  @P3 BRA `(.L_x_17) ;  /* 0x0000000000243947 */ /* 0x000fea0003800000 */
[----:B------:R-:W4:Y:S01]  /*08b0*/  LDS R3, [UR8+0x8] ;  /* 0x00000808ff037984 */ /* 0x000f220008000800 */
[----:B--23--:R-:W-:-:S05]  /*08c0*/  IMAD.MOV.U32 R2, RZ, RZ, 0x6000 ;  /* 0x00006000ff027424 */ /* 0x00cfca00078e00ff */
[----:B----4-:R-:W-:-:S04]  /*08d0*/  LOP3.LUT R2, R3, 0x4000, R2, 0xd8, !PT ;  /* 0x0000400003027812 */ /* 0x010fc800078ed802 */
[----:B------:R-:W-:-:S05]  /*08e0*/  LOP3.LUT R2, R2, 0x400000, RZ, 0xb8, !PT ;  /* 0x0040000002027812 */ /* 0x000fca00078eb8ff */
[----:B------:R2:W-:Y:S02]  /*08f0*/  STS [UR8+0x8], R2 ;  /* 0x00000802ff007988 */ /* 0x0005e40008000808 */
.L_x_16:
[----:B------:R-:W-:Y:S05]  /*0900*/  BSYNC.RELIABLE B0 ;  /* 0x0000000000007941 */ /* 0x000fea0003800100 */
.L_x_13:
[----:B--2345:R-:W2:Y:S02]  /*0910*/  @!P3 LDS R2, [UR8+0x8] ;  /* 0x00000808ff02b984 */ /* 0x03cea40008000800 */
[----:B--2---:R-:W-:-:S05]  /*0920*/  @!P3 LOP3.LUT R2, R2, 0x8000, RZ, 0xb8, !PT ;  /* 0x000080000202b812 */ /* 0x004fca00078eb8ff */
[----:B------:R4:W-:Y:S02]  /*0930*/  @!P3 STS [UR8+0x8], R2 ;  /* 0x00000802ff00b988 */ /* 0x0009e40008000808 */
.L_x_17:
[----:B------:R-:W-:Y:S05]  /*0940*/  BSYNC.RECONVERGENT B1 ;  /* 0x0000000000017941 */ /* 0x000fea0003800200 */
.L_x_12:
[----:B------:R-:W-:Y:S05]  /*0950*/  WARPSYNC.ALL ;  /* 0x0000000000007948 */ /* 0x000fea0003800000 */
[----:B------:R-:W-:Y:S01]  /*0960*/  NOP ;  /* 0x0000000000007918 */ /* 0x000fe20000000000 */
[----:B------:R-:W-:Y:S05]  /*0970*/  @P0 BRA `(.L_x_18) ;  /* 0x0000000000300947 */ /* 0x000fea0003800000 */
[----:B--234-:R-:W2:Y:S01]  /*0980*/  S2R R2, SR_LANEID ;  /* 0x0000000000027919 */ /* 0x01cea20000000000 */
[----:B------:R-:W-:Y:S05]  /*0990*/  WARPSYNC.ALL ;  /* 0x0000000000007948 */ /* 0x000fea0003800000 */
[----:B------:R-:W-:Y:S01]  /*09a0*/  NOP ;  /* 0x0000000000007918 */ /* 0x000fe20000000000 */
[----:B--2---:R-:W-:-:S05]  /*09b0*/  IMAD.SHL.U32 R5, R2, 0x4, RZ ;  /* 0x0000000402057824 */ /* 0x004fca00078e00ff */
[----:B------:R-:W2:Y:S01]  /*09c0*/  LDS R7, [R5+UR8] ;  /* 0x0000000805077984 */ /* 0x000ea20008000800 */
[----:B------:R-:W-:-:S05]  /*09d0*/  IADD3 R2, P1, PT, R5, UR24, RZ ;  /* 0x0000001805027c10 */ /* 0x000fca000ff3e0ff */
[----:B------:R-:W-:-:S05]  /*09e0*/  IMAD.X R3, RZ, RZ, UR25, P1 ;  /* 0x00000019ff037e24 */ /* 0x000fca00088e06ff */
[----:B--2---:R5:W2:Y:S01]  /*09f0*/  ATOMG.E.EXCH.STRONG.GPU PT, RZ, [R2], R7 ;  /* 0x0000000702ff73a8 */ /* 0x004aa200041ee100 */
[----:B------:R-:W-:-:S04]  /*0a00*/  DEPBAR {5,4,3,2,1,0} ;  /* 0x0000003f0000791a */ /* 0x000fc80000000000 */
[----:B------:R-:W3:Y:S02]  /*0a10*/  CCTL.E.C.LDCU.IV.DEEP [UR24] ;  /* 0x0000000018007540 */ /* 0x000ee40009c08000 */
[----:B---3--:R5:W-:Y:S01]  /*0a20*/  UTMACCTL.IV [UR24] ;  /* 0x00000000180079b9 */ /* 0x008be20008000000 */
[----:B------:R-:W-:Y:S01]  /*0a30*/  NOP ;  /* 0x0000000000007918 */ /* 0x000fe20000000000 */
.L_x_18:
[----:B------:R-:W-:Y:S05]  /*0a40*/  @P0 BRA `(.L_x_19) ;  /* 0x00000000000c0947 */ /* 0x000fea0003800000 */
[----:B------:R0:W-:Y:S01]  /*0a50*/  UTMACMDFLUSH ;  /* 0x00000000000079b7 */ /* 0x0001e20000000000 */
[----:B------:R-:W-:Y:S05]  /*0a60*/  @P0 BRA `(.L_x_19) ;  /* 0x0000000000040947 */ /* 0x000fea0003800000 */
[----:B------:R-:W-:-:S04]  /*0a70*/  DEPBAR.LE SB0, 0x0 ;  /* 0x000080000000791a */ /* 0x000fc80000000000 */
.L_x_19:
[----:B------:R-:W-:Y:S05]  /*0a80*/  WARPSYNC.ALL ;  /* 0x0000000000007948 */ /* 0x000fea0003800000 */
[----:B------:R-:W-:Y:S01]  /*0a90*/  NOP ;  /* 0x0000000000007918 */ /* 0x000fe20000000000 */
[----:B--2---:R-:W-:Y:S06]  /*0aa0*/  BAR.SYNC.DEFER_BLOCKING 0x0 ;  /* 0x0000000000007b1d */ /* 0x004fec0000010000 */
[----:B------:R-:W-:Y:S02]  /*0ab0*/  BSSY.RECONVERGENT B1, `(.L_x_20) ;  /* 0x000000b000017945 */ /* 0x000fe40003800200 */
[----:B------:R-:W-:Y:S06]  /*0ac0*/  BAR.SYNC.DEFER_BLOCKING 0x0 ;  /* 0x0000000000007b1d */ /* 0x000fec0000010000 */
[----:B------:R2:W-:Y:S01]  /*0ad0*/  @!P0 STS [R10], RZ ;  /* 0x000000ff0a008388 */ /* 0x0005e20000000800 */
[----:B------:R-:W-:Y:S01]  /*0ae0*/  NOP ;  /* 0x0000000000007918 */ /* 0x000fe20000000000 */
[----:B------:R-:W-:Y:S05]  /*0af0*/  @P3 BRA `(.L_x_21) ;  /* 0x0000000000183947 */ /* 0x000fea0003800000 */
[----:B---345:R-:W3:Y:S01]  /*0b00*/  LDS R2, [UR8+0x8] ;  /* 0x00000808ff027984 */ /* 0x038ee20008000800 */
[----:B------:R-:W4:Y:S01]  /*0b10*/  LDC.64 R6, c[0x0][0x388] ;  /* 0x0000e200ff067b82 */ /* 0x000f220000000a00 */
[----:B------:R-:W-:Y:S02]  /*0b20*/  IMAD.MOV.U32 R3, RZ, RZ, 0x70 ;  /* 0x00000070ff037424 */ /* 0x000fe400078e00ff */
[----:B----4-:R4:W-:Y:S03]  /*0b30*/  STS.64 [UR8], R6 ;  /* 0x00000006ff007988 */ /* 0x0109e60008000a08 */
[----:B---3--:R-:W-:-:S05]  /*0b40*/  LOP3.LUT R2, R2, 0x10, R3, 0xd8, !PT ;  /* 0x0000001002027812 */ /* 0x008fca00078ed803 */
[----:B------:R4:W-:Y:S02]  /*0b50*/  STS [UR8+0x8], R2 ;  /* 0x00000802ff007988 */ /* 0x0009e40008000808 */
.L_x_21:
[----:B-----5:R-:W-:Y:S05]  /*0b60*/  BSYNC.RECONVERGENT B1 ;  /* 0x0000000000017941 */ /* 0x020fea0003800200 */
.L_x_20:
[----:B------:R-:W-:Y:S04]  /*0b70*/  BSSY.RECONVERGENT B2, `(.L_x_22) ;  /* 0x000000f000027945 */ /* 0x000fe80003800200 */
[----:B------:R-:W-:Y:S04]  /*0b80*/  BSSY.RELIABLE B1, `(.L_x_23) ;  /* 0x000000c000017945 */ /* 0x000fe80003800100 */
[----:B------:R-:W-:Y:S05]  /*0b90*/  @P3 BRA `(.L_x_24) ;  /* 0x0000000000283947 */ /* 0x000fea0003800000 */
[----:B---34-:R-:W3:Y:S01]  /*0ba0*/  LDS R2, [UR8+0x34] ;  /* 0x00003408ff027984 */ /* 0x018ee20008000800 */
[----:B------:R-:W-:Y:S01]  /*0bb0*/  IMAD.MOV.U32 R3, RZ, RZ, 0x1f000000 ;  /* 0x1f000000ff037424 */ /* 0x000fe200078e00ff */
[----:B------:R-:W-:Y:S05]  /*0bc0*/  @P3 BREAK.RELIABLE B1 ;  /* 0x0000000000013942 */ /* 0x000fea0003800100 */
[----:B---3--:R-:W-:-:S05]  /*0bd0*/  LOP3.LUT R2, R2, 0xff000000, R3, 0xb8, !PT ;  /* 0xff00000002027812 */ /* 0x008fca00078eb803 */
[----:B------:R3:W-:Y:S01]  /*0be0*/  STS [UR8+0x34], R2 ;  /* 0x00003402ff007988 */ /* 0x0007e20008000808 */
[----:B------:R-:W-:Y:S05]  /*0bf0*/  @P3 BRA `(.L_x_25) ;  /* 0x0000000000183947 */ /* 0x000fea0003800000 */
[----:B---3--:R-:W3:Y:S01]  /*0c00*/  LDS R2, [UR8+0x38] ;  /* 0x00003808ff027984 */ /* 0x008ee20008000800 */
[----:B------:R-:W-:-:S05]  /*0c10*/  IMAD.MOV.U32 R3, RZ, RZ, 0x7f ;  /* 0x0000007fff037424 */ /* 0x000fca00078e00ff */
[----:B---3--:R-:W-:-:S05]  /*0c20*/  LOP3.LUT R2, R2, 0xff, R3, 0xb8, !PT ;  /* 0x000000ff02027812 */ /* 0x008fca00078eb803 */
[----:B------:R5:W-:Y:S02]  /*0c30*/  STS [UR8+0x38], R2 ;  /* 0x00003802ff007988 */ /* 0x000be40008000808 */
.L_x_24:
[----:B------:R-:W-:Y:S05]  /*0c40*/  BSYNC.RELIABLE B1 ;  /* 0x0000000000017941 */ /* 0x000fea0003800100 */
.L_x_23:
[----:B------:R2:W-:Y:S02]  /*0c50*/  @!P3 STS [UR8+0x20], R11 ;  /* 0x0000200bff00b988 */ /* 0x0005e40008000808 */
.L_x_25:
[----:B------:R-:W-:Y:S05]  /*0c60*/  BSYNC.RECONVERGENT B2 ;  /* 0x0000000000027941 */ /* 0x000fea0003800200 */
.L_x_22:
[----:B------:R-:W-:Y:S05]  /*0c70*/  WARPSYNC.ALL ;  /* 0x0000000000007948 */ /* 0x000fea0003800000 */
[----:B------:R-:W-:Y:S01]  /*0c80*/  NOP ;  /* 0x0000000000007918 */ /* 0x000fe20000000000 */
[----:B------:R-:W2:Y:S01]  /*0c90*/  LDC R5, c[0x0][0x39c] ;  /* 0x0000e700ff057b82 */ /* 0x000ea20000000800 */
[----:B------:R-:W-:Y:S01]  /*0ca0*/  BSSY.RECONVERGENT B2, `(.L_x_26) ;  /* 0x0000010000027945 */ /* 0x000fe20003800200 */
[----:B--2---:R-:W-:-:S05]  /*0cb0*/  VIADD R5, R5, 0xffffffff ;  /* 0xffffffff05057836 */ /* 0x004fca0000000000 */
[----:B------:R2:W-:Y:S01]  /*0cc0*/  @!P3 STS [UR8+0x24], R5 ;  /* 0x00002405ff00b988 */ /* 0x0005e20008000808 */
[----:B------:R-:W-:Y:S05]  /*0cd0*/  @P3 BRA `(.L_x_27) ;  /* 0x0000000000303947 */ /* 0x000fea0003800000 */
[----:B------:R-:W2:Y:S01]  /*0ce0*/  LDS R3, [UR8+0x34] ;  /* 0x00003408ff037984 */ /* 0x000ea20008000800 */
[----:B----4-:R-:W4:Y:S03]  /*0cf0*/  LDC.64 R6, c[0x0][0x3b0] ;  /* 0x0000ec00ff067b82 */ /* 0x010f260000000a00 */
[----:B---3-5:R-:W3:Y:S01]  /*0d00*/  LDS R2, [UR8+0x1c] ;  /* 0x00001c08ff027984 */ /* 0x028ee20008000800 */
        /* <DEDUP_REMOVED lines=9> */
.L_x_27:
[----:B------:R-:W-:Y:S05]  /*0da0*/  BSYNC.RECONVERGENT B2 ;  /* 0x0000000000027941 */ /* 0x000fea0003800200 */
.L_x_26:
[----:B------:R-:W-:Y:S04]  /*0db0*/  BSSY.RECONVERGENT B3, `(.L_x_28) ;  /* 0x000001a000037945 */ /* 0x000fe80003800200 */
[----:B------:R-:W-:Y:S04]  /*0dc0*/  BSSY.RELIABLE B2, `(.L_x_29) ;  /* 0x0000015000027945 */ /* 0x000fe80003800100 */
[----:B------:R-:W-:Y:S05]  /*0dd0*/  @P3 BRA `(.L_x_30) ;  /* 0x0000000000203947 */ /* 0x000fea0003800000 */
[----:B---345:R-:W3:Y:S02]  /*0de0*/  LDS R2, [UR8+0x34] ;  /* 0x00003408ff027984 */ /* 0x038ee40008000800 */
[----:B---3--:R-:W-:-:S05]  /*0df0*/  LOP3.LUT R2, R2, 0x38, RZ, 0xb8, !PT ;  /* 0x0000003802027812 */ /* 0x008fca00078eb8ff */
[----:B------:R3:W-:Y:S01]  /*0e00*/  STS [UR8+0x34], R2 ;  /* 0x00003402ff007988 */ /* 0x0007e20008000808 */
[----:B------:R-:W-:Y:S05]  /*0e10*/  @P3 BRA `(.L_x_31) ;  /* 0x0000000000203947 */ /* 0x000fea0003800000 */
[----:B---3--:R-:W3:Y:S01]  /*0e20*/  LDS R2, [UR8+0x8] ;  /* 0x00000808ff027984 */ /* 0x008ee20008000800 */
[----:B------:R-:W-:-:S05]  /*0e30*/  IMAD.MOV.U32 R3, RZ, RZ, 0x780 ;  /* 0x00000780ff037424 */ /* 0x000fca00078e00ff */
[----:B---3--:R-:W-:-:S05]  /*0e40*/  LOP3.LUT R2, R2, 0x500, R3, 0xd8, !PT ;  /* 0x0000050002027812 */ /* 0x008fca00078ed803 */
[----:B------:R3:W-:Y:S02]  /*0e50*/  STS [UR8+0x8], R2 ;  /* 0x00000802ff007988 */ /* 0x0007e40008000808 */
.L_x_30:
[----:B------:R-:W-:Y:S05]  /*0e60*/  @P3 BRA `(.L_x_32) ;  /* 0x0000000000283947 */ /* 0x000fea0003800000 */
[----:B---345:R-:W3:Y:S02]  /*0e70*/  LDS R2, [UR8+0x8] ;  /* 0x00000808ff027984 */ /* 0x038ee40008000800 */
[----:B---3--:R-:W-:-:S05]  /*0e80*/  LOP3.LUT R2, R2, 0x1800, RZ, 0xb8, !PT ;  /* 0x0000180002027812 */ /* 0x008fca00078eb8ff */
[----:B------:R4:W-:Y:S02]  /*0e90*/  STS [UR8+0x8], R2 ;  /* 0x00000802ff007988 */ /* 0x0009e40008000808 */
.L_x_31:
[----:B------:R-:W-:Y:S05]  /*0ea0*/  @P3 BREAK.RELIABLE B2 ;  /* 0x0000000000023942 */ /* 0x000fea0003800100 */
[----:B------:R-:W-:Y:S05]  /*0eb0*/  @P3 BRA `(.L_x_33) ;  /* 0x0000000000243947 */ /* 0x000fea0003800000 */
[----:B---34-:R-:W3:Y:S01]  /*0ec0*/  LDS R2, [UR8+0x8] ;  /* 0x00000808ff027984 */ /* 0x018ee20008000800 */
[----:B------:R-:W-:-:S05]  /*0ed0*/  IMAD.MOV.U32 R3, RZ, RZ, 0x6000 ;  /* 0x00006000ff037424 */ /* 0x000fca00078e00ff */
[----:B---3--:R-:W-:-:S04]  /*0ee0*/  LOP3.LUT R2, R2, 0x4000, R3, 0xd8, !PT ;  /* 0x0000400002027812 */ /* 0x008fc800078ed803 */
[----:B------:R-:W-:-:S05]  /*0ef0*/  LOP3.LUT R2, R2, 0x400000, RZ, 0xb8, !PT ;  /* 0x0040000002027812 */ /* 0x000fca00078eb8ff */
[----:B------:R3:W-:Y:S02]  /*0f00*/  STS [UR8+0x8], R2 ;  /* 0x00000802ff007988 */ /* 0x0007e40008000808 */
.L_x_32:
[----:B------:R-:W-:Y:S05]  /*0f10*/  BSYNC.RELIABLE B2 ;  /* 0x0000000000027941 */ /* 0x000fea0003800100 */
.L_x_29:
[----:B---345:R-:W3:Y:S02]  /*0f20*/  @!P3 LDS R2, [UR8+0x8] ;  /* 0x00000808ff02b984 */ /* 0x038ee40008000800 */
[----:B---3--:R-:W-:-:S05]  /*0f30*/  @!P3 LOP3.LUT R2, R2, 0x8000, RZ, 0xb8, !PT ;  /* 0x000080000202b812 */ /* 0x008fca00078eb8ff */
[----:B------:R5:W-:Y:S02]  /*0f40*/  @!P3 STS [UR8+0x8], R2 ;  /* 0x00000802ff00b988 */ /* 0x000be40008000808 */
.L_x_33:
[----:B------:R-:W-:Y:S05]  /*0f50*/  BSYNC.RECONVERGENT B3 ;  /* 0x0000000000037941 */ /* 0x000fea0003800200 */
.L_x_28:
[----:B------:R-:W-:Y:S05]  /*0f60*/  WARPSYNC.ALL ;  /* 0x0000000000007948 */ /* 0x000fea0003800000 */
[----:B------:R-:W-:Y:S01]  /*0f70*/  NOP ;  /* 0x0000000000007918 */ /* 0x000fe20000000000 */
[----:B------:R-:W-:-:S04]  /*0f80*/  UIADD3 UR5, UPT, UPT, UR4, 0x80, URZ ;  /* 0x0000008004057890 */ /* 0x000fc8000fffe0ff */
[----:B------:R-:W-:-:S04]  /*0f90*/  UIADD3 UR26, UP0, UPT, UR5, UR20, URZ ;  /* 0x00000014051a7290 */ /* 0x000fc8000ff1e0ff */
[----:B------:R-:W-:Y:S01]  /*0fa0*/  ULEA.HI.X.SX32 UR27, UR5, UR21, 0x1, UP0 ;  /* 0x00000015051b7291 */ /* 0x000fe200080f0eff */
[----:B------:R-:W-:Y:S11]  /*0fb0*/  @P0 BRA `(.L_x_34) ;  /* 0x0000000000300947 */ /* 0x000ff60003800000 */
[----:B---345:R-:W3:Y:S01]  /*0fc0*/  S2R R2, SR_LANEID ;  /* 0x0000000000027919 */ /* 0x038ee20000000000 */
[----:B------:R-:W-:Y:S05]  /*0fd0*/  WARPSYNC.ALL ;  /* 0x0000000000007948 */ /* 0x000fea0003800000 */
[----:B------:R-:W-:Y:S01]  /*0fe0*/  NOP ;  /* 0x0000000000007918 */ /* 0x000fe20000000000 */
[----:B---3--:R-:W-:-:S05]  /*0ff0*/  IMAD.SHL.U32 R6, R2, 0x4, RZ ;  /* 0x0000000402067824 */ /* 0x008fca00078e00ff */
[----:B------:R-:W3:Y:S01]  /*1000*/  LDS R7, [R6+UR8] ;  /* 0x0000000806077984 */ /* 0x000ee20008000800 */
[----:B------:R-:W-:-:S05]  /*1010*/  IADD3 R2, P1, PT, R6, UR26, RZ ;  /* 0x0000001a06027c10 */ /* 0x000fca000ff3e0ff */
[----:B------:R-:W-:-:S05]  /*1020*/  IMAD.X R3, RZ, RZ, UR27, P1 ;  /* 0x0000001bff037e24 */ /* 0x000fca00088e06ff */
[----:B---3--:R3:W4:Y:S01]  /*1030*/  ATOMG.E.EXCH.STRONG.GPU PT, RZ, [R2], R7 ;  /* 0x0000000702ff73a8 */ /* 0x00872200041ee100 */
[----:B------:R-:W-:-:S04]  /*1040*/  DEPBAR {5,4,3,2,1,0} ;  /* 0x0000003f0000791a */ /* 0x000fc80000000000 */
[----:B------:R-:W5:Y:S02]  /*1050*/  CCTL.E.C.LDCU.IV.DEEP [UR26] ;  /* 0x000000001a007540 */ /* 0x000f640009c08000 */
[----:B-----5:R3:W-:Y:S01]  /*1060*/  UTMACCTL.IV [UR26] ;  /* 0x000000001a0079b9 */ /* 0x0207e20008000000 */
[----:B------:R-:W-:Y:S01]  /*1070*/  NOP ;  /* 0x0000000000007918 */ /* 0x000fe20000000000 */
.L_x_34:
[----:B------:R-:W-:Y:S05]  /*1080*/  @P0 BRA `(.L_x_35) ;  /* 0x00000000000c0947 */ /* 0x000fea0003800000 */
[----:B------:R0:W-:Y:S01]  /*1090*/  UTMACMDFLUSH ;  /* 0x00000000000079b7 */ /* 0x0001e20000000000 */
[----:B------:R-:W-:Y:S05]  /*10a0*/  @P0 BRA `(.L_x_35) ;  /* 0x0000000000040947 */ /* 0x000fea0003800000 */
[----:B------:R-:W-:-:S04]  /*10b0*/  DEPBAR.LE SB0, 0x0 ;  /* 0x000080000000791a */ /* 0x000fc80000000000 */
.L_x_35:
[----:B------:R-:W-:Y:S05]  /*10c0*/  WARPSYNC.ALL ;  /* 0x0000000000007948 */ /* 0x000fea0003800000 */
[----:B------:R-:W-:Y:S01]  /*10d0*/  NOP ;  /* 0x0000000000007918 */ /* 0x000fe20000000000 */
[----:B----4-:R-:W-:Y:S06]  /*10e0*/  BAR.SYNC.DEFER_BLOCKING 0x0 ;  /* 0x0000000000007b1d */ /* 0x010fec0000010000 */
[----:B------:R-:W-:Y:S02]  /*10f0*/  BSSY.RECONVERGENT B3, `(.L_x_36) ;  /* 0x000000b000037945 */ /* 0x000fe40003800200 */
[----:B------:R-:W-:Y:S06]  /*1100*/  BAR.SYNC.DEFER_BLOCKING 0x0 ;  /* 0x0000000000007b1d */ /* 0x000fec0000010000 */
[----:B------:R4:W-:Y:S01]  /*1110*/  @!P0 STS [R10], RZ ;  /* 0x000000ff0a008388 */ /* 0x0009e20000000800 */
[----:B------:R-:W-:Y:S01]  /*1120*/  NOP ;  /* 0x0000000000007918 */ /* 0x000fe20000000000 */
[----:B------:R-:W-:Y:S05]  /*1130*/  @P3 BRA `(.L_x_37) ;  /* 0x0000000000183947 */ /* 0x000fea0003800000 */
[----:B---3-5:R-:W3:Y:S01]  /*1140*/  LDS R2, [UR8+0x8] ;  /* 0x00000808ff027984 */ /* 0x028ee20008000800 */
[----:B------:R-:W5:Y:S01]  /*1150*/  LDC.64 R6, c[0x0][0x390] ;  /* 0x0000e400ff067b82 */ /* 0x000f620000000a00 */
[----:B------:R-:W-:Y:S02]  /*1160*/  IMAD.MOV.U32 R3, RZ, RZ, 0x70 ;  /* 0x00000070ff037424 */ /* 0x000fe400078e00ff */
[----:B-----5:R5:W-:Y:S03]  /*1170*/  STS.64 [UR8], R6 ;  /* 0x00000006ff007988 */ /* 0x020be60008000a08 */
[----:B---3--:R-:W-:-:S05]  /*1180*/  LOP3.LUT R2, R2, 0x10, R3, 0xd8, !PT ;  /* 0x0000001002027812 */ /* 0x008fca00078ed803 */
[----:B------:R5:W-:Y:S02]  /*1190*/  STS [UR8+0x8], R2 ;  /* 0x00000802ff007988 */ /* 0x000be40008000808 */
.L_x_37:
[----:B---3--:R-:W-:Y:S05]  /*11a0*/  BSYNC.RECONVERGENT B3 ;  /* 0x0000000000037941 */ /* 0x008fea0003800200 */
.L_x_36:
[----:B------:R-:W-:Y:S04]  /*11b0*/  BSSY.RECONVERGENT B4, `(.L_x_38) ;  /* 0x0000011000047945 */ /* 0x000fe80003800200 */
[----:B------:R-:W-:Y:S04]  /*11c0*/  BSSY.RELIABLE B3, `(.L_x_39) ;  /* 0x000000e000037945 */ /* 0x000fe80003800100 */
[----:B------:R-:W-:Y:S05]  /*11d0*/  @P3 BRA `(.L_x_40) ;  /* 0x0000000000243947 */ /* 0x000fea0003800000 */
[----:B-----5:R-:W3:Y:S01]  /*11e0*/  LDS R2, [UR8+0x34] ;  /* 0x00003408ff027984 */ /* 0x020ee20008000800 */
[----:B------:R-:W-:-:S05]  /*11f0*/  IMAD.MOV.U32 R3, RZ, RZ, 0x3f000000 ;  /* 0x3f000000ff037424 */ /* 0x000fca00078e00ff */
[----:B---3--:R-:W-:-:S05]  /*1200*/  LOP3.LUT R2, R2, 0xff000000, R3, 0xb8, !PT ;  /* 0xff00000002027812 */ /* 0x008fca00078eb803 */
[----:B------:R3:W-:Y:S01]  /*1210*/  STS [UR8+0x34], R2 ;  /* 0x00003402ff007988 */ /* 0x0007e20008000808 */
[----:B------:R-:W-:Y:S05]  /*1220*/  @P3 BRA `(.L_x_41) ;  /* 0x00000000001c3947 */ /* 0x000fea0003800000 */
[----:B---3--:R-:W3:Y:S01]  /*1230*/  LDS R2, [UR8+0x38] ;  /* 0x00003808ff027984 */ /* 0x008ee20008000800 */
[----:B------:R-:W-:-:S05]  /*1240*/  IMAD.MOV.U32 R3, RZ, RZ, 0x7f ;  /* 0x0000007fff037424 */ /* 0x000fca00078e00ff */
[----:B---3--:R-:W-:-:S05]  /*1250*/  LOP3.LUT R2, R2, 0xff, R3, 0xb8, !PT ;  /* 0x000000ff02027812 */ /* 0x008fca00078eb803 */
[----:B------:R3:W-:Y:S02]  /*1260*/  STS [UR8+0x38], R2 ;  /* 0x00003802ff007988 */ /* 0x0007e40008000808 */
.L_x_40:
[----:B------:R-:W-:Y:S05]  /*1270*/  @P3 BREAK.RELIABLE B3 ;  /* 0x0000000000033942 */ /* 0x000fea0003800100 */
[----:B------:R-:W-:Y:S05]  /*1280*/  @P3 BRA `(.L_x_42) ;  /* 0x00000000000c3947 */ /* 0x000fea0003800000 */
[----:B------:R2:W-:Y:S02]  /*1290*/  STS [UR8+0x20], R5 ;  /* 0x00002005ff007988 */ /* 0x0005e40008000808 */
.L_x_41:
[----:B------:R-:W-:Y:S05]  /*12a0*/  BSYNC.RELIABLE B3 ;  /* 0x0000000000037941 */ /* 0x000fea0003800100 */
.L_x_39:
[----:B------:R2:W-:Y:S02]  /*12b0*/  @!P3 STS [UR8+0x24], R4 ;  /* 0x00002404ff00b988 */ /* 0x0005e40008000808 */
.L_x_42:
[----:B------:R-:W-:Y:S05]  /*12c0*/  BSYNC.RECONVERGENT B4 ;  /* 0x0000000000047941 */ /* 0x000fea0003800200 */
.L_x_38:
[----:B------:R-:W-:Y:S05]  /*12d0*/  WARPSYNC.ALL ;  /* 0x0000000000007948 */ /* 0x000fea0003800000 */
[----:B------:R-:W-:Y:S01]  /*12e0*/  NOP ;  /* 0x0000000000007918 */ /* 0x000fe20000000000 */
[----:B------:R-:W-:Y:S04]  /*12f0*/  BSSY.RECONVERGENT B4, `(.L_x_43) ;  /* 0x000000e000047945 */ /* 0x000fe80003800200 */
[----:B------:R-:W-:Y:S05]  /*1300*/  @P3 BRA `(.L_x_44) ;  /* 0x0000000000303947 */ /* 0x000fea0003800000 */
[----:B------:R-:W2:Y:S02]  /*1310*/  LDS R3, [UR8+0x34] ;  /* 0x00003408ff037984 */ /* 0x000ea40008000800 */
[----:B--2---:R-:W2:Y:S02]  /*1320*/  LDC.64 R4, c[0x0][0x3b8] ;  /* 0x0000ee00ff047b82 */ /* 0x004ea40000000a00 */
[----:B---3-5:R-:W3:Y:S01]  /*1330*/  LDS R2, [UR8+0x1c] ;  /* 0x00001c08ff027984 */ /* 0x028ee20008000800 */
[C---:B--2---:R-:W-:Y:S01]  /*1340*/  SHF.L.U64.HI R5, R4.reuse, 0x1, R5 ;  /* 0x0000000104057819 */ /* 0x044fe20000010205 */
[----:B------:R-:W-:-:S03]  /*1350*/  IMAD.SHL.U32 R4, R4, 0x2, RZ ;  /* 0x0000000204047824 */ /* 0x000fc600078e00ff */
[--C-:B------:R-:W-:Y:S02]  /*1360*/  SHF.R.U32.HI R7, RZ, 0x4, R5.reuse ;  /* 0x00000004ff077819 */ /* 0x100fe40000011605 */
[----:B------:R-:W-:-:S05]  /*1370*/  SHF.R.U64 R4, R4, 0x4, R5 ;  /* 0x0000000404047819 */ /* 0x000fca0000001205 */
[----:B------:R2:W-:Y:S01]  /*1380*/  STS [UR8+0xc], R4 ;  /* 0x00000c04ff007988 */ /* 0x0005e20008000808 */
[----:B------:R-:W-:Y:S02]  /*1390*/  LOP3.LUT R3, R3, 0x7, RZ, 0xb8, !PT ;  /* 0x0000000703037812 */ /* 0x000fe400078eb8ff */
[----:B---3--:R-:W-:-:S03]  /*13a0*/  LOP3.LUT R2, R2, 0xf, R7, 0xb8, !PT ;  /* 0x0000000f02027812 */ /* 0x008fc600078eb807 */
[----:B------:R2:W-:Y:S04]  /*13b0*/  STS [UR8+0x34], R3 ;  /* 0x00003403ff007988 */ /* 0x0005e80008000808 */
[----:B------:R2:W-:Y:S02]  /*13c0*/  STS [UR8+0x1c], R2 ;  /* 0x00001c02ff007988 */ /* 0x0005e40008000808 */
.L_x_44:
[----:B------:R-:W-:Y:S05]  /*13d0*/  BSYNC.RECONVERGENT B4 ;  /* 0x0000000000047941 */ /* 0x000fea0003800200 */
.L_x_43:
[----:B------:R-:W-:Y:S04]  /*13e0*/  BSSY.RECONVERGENT B5, `(.L_x_45) ;  /* 0x000001a000057945 */ /* 0x000fe80003800200 */
[----:B------:R-:W-:Y:S04]  /*13f0*/  BSSY.RELIABLE B4, `(.L_x_46) ;  /* 0x0000015000047945 */ /* 0x000fe80003800100 */
[----:B------:R-:W-:Y:S05]  /*1400*/  @P3 BRA `(.L_x_47) ;  /* 0x0000000000203947 */ /* 0x000fea0003800000 */
[----:B--23-5:R-:W2:Y:S02]  /*1410*/  LDS R2, [UR8+0x34] ;  /* 0x00003408ff027984 */ /* 0x02cea40008000800 */
[----:B--2---:R-:W-:-:S05]  /*1420*/  LOP3.LUT R2, R2, 0x38, RZ, 0xb8, !PT ;  /* 0x0000003802027812 */ /* 0x004fca00078eb8ff */
[----:B------:R2:W-:Y:S01]  /*1430*/  STS [UR8+0x34], R2 ;  /* 0x00003402ff007988 */ /* 0x0005e20008000808 */
[----:B------:R-:W-:Y:S05]  /*1440*/  @P3 BRA `(.L_x_48) ;  /* 0x0000000000203947 */ /* 0x000fea0003800000 */
[----:B--2---:R-:W2:Y:S01]  /*1450*/  LDS R2, [UR8+0x8] ;  /* 0x00000808ff027984 */ /* 0x004ea20008000800 */
[----:B------:R-:W-:-:S05]  /*1460*/  IMAD.MOV.U32 R3, RZ, RZ, 0x780 ;  /* 0x00000780ff037424 */ /* 0x000fca00078e00ff */
[----:B--2---:R-:W-:-:S05]  /*1470*/  LOP3.LUT R2, R2, 0x500, R3, 0xd8, !PT ;  /* 0x0000050002027812 */ /* 0x004fca00078ed803 */
[----:B------:R2:W-:Y:S02]  /*1480*/  STS [UR8+0x8], R2 ;  /* 0x00000802ff007988 */ /* 0x0005e40008000808 */
.L_x_47:
[----:B------:R-:W-:Y:S05]  /*1490*/  @P3 BRA `(.L_x_49) ;  /* 0x0000000000283947 */ /* 0x000fea0003800000 */
[----:B--23-5:R-:W2:Y:S02]  /*14a0*/  LDS R2, [UR8+0x8] ;  /* 0x00000808ff027984 */ /* 0x02cea40008000800 */
[----:B--2---:R-:W-:-:S05]  /*14b0*/  LOP3.LUT R2, R2, 0x1800, RZ, 0xb8, !PT ;  /* 0x0000180002027812 */ /* 0x004fca00078eb8ff */
[----:B------:R3:W-:Y:S02]  /*14c0*/  STS [UR8+0x8], R2 ;  /* 0x00000802ff007988 */ /* 0x0007e40008000808 */
.L_x_48:
[----:B------:R-:W-:Y:S05]  /*14d0*/  @P3 BREAK.RELIABLE B4 ;  /* 0x0000000000043942 */ /* 0x000fea0003800100 */
[----:B------:R-:W-:Y:S05]  /*14e0*/  @P3 BRA `(.L_x_50) ;  /* 0x0000000000243947 */ /* 0x000fea0003800000 */
[----:B--23--:R-:W2:Y:S01]  /*14f0*/  LDS R2, [UR8+0x8] ;  /* 0x00000808ff027984 */ /* 0x00cea20008000800 */
[----:B------:R-:W-:-:S05]  /*1500*/  IMAD.MOV.U32 R3, RZ, RZ, 0x6000 ;  /* 0x00006000ff037424 */ /* 0x000fca00078e00ff */
[----:B--2---:R-:W-:-:S04]  /*1510*/  LOP3.LUT R2, R2, 0x6000, R3, 0xd8, !PT ;  /* 0x0000600002027812 */ /* 0x004fc800078ed803 */
[----:B------:R-:W-:-:S05]  /*1520*/  LOP3.LUT R2, R2, 0x400000, RZ, 0xb8, !PT ;  /* 0x0040000002027812 */ /* 0x000fca00078eb8ff */
[----:B------:R2:W-:Y:S02]  /*1530*/  STS [UR8+0x8], R2 ;  /* 0x00000802ff007988 */ /* 0x0005e40008000808 */
.L_x_49:
[----:B------:R-:W-:Y:S05]  /*1540*/  BSYNC.RELIABLE B4 ;  /* 0x0000000000047941 */ /* 0x000fea0003800100 */
.L_x_46:
[----:B--23-5:R-:W2:Y:S02]  /*1550*/  @!P3 LDS R2, [UR8+0x8] ;  /* 0x00000808ff02b984 */ /* 0x02cea40008000800 */
[----:B--2---:R-:W-:-:S05]  /*1560*/  @!P3 LOP3.LUT R2, R2, 0x8000, RZ, 0xb8, !PT ;  /* 0x000080000202b812 */ /* 0x004fca00078eb8ff */
[----:B------:R5:W-:Y:S02]  /*1570*/  @!P3 STS [UR8+0x8], R2 ;  /* 0x00000802ff00b988 */ /* 0x000be40008000808 */
.L_x_50:
[----:B------:R-:W-:Y:S05]  /*1580*/  BSYNC.RECONVERGENT B5 ;  /* 0x0000000000057941 */ /* 0x000fea0003800200 */
.L_x_45:
[----:B------:R-:W-:Y:S05]  /*1590*/  WARPSYNC.ALL ;  /* 0x0000000000007948 */ /* 0x000fea0003800000 */
[----:B------:R-:W-:Y:S01]  /*15a0*/  NOP ;  /* 0x0000000000007918 */ /* 0x000fe20000000000 */
[----:B------:R-:W-:-:S04]  /*15b0*/  UIADD3 UR4, UPT, UPT, UR4, 0x100, URZ ;  /* 0x0000010004047890 */ /* 0x000fc8000fffe0ff */
[----:B------:R-:W-:-:S04]  /*15c0*/  UIADD3 UR20, UP0, UPT, UR4, UR20, URZ ;  /* 0x0000001404147290 */ /* 0x000fc8000ff1e0ff */
[----:B------:R-:W-:Y:S01]  /*15d0*/  ULEA.HI.X.SX32 UR21, UR4, UR21, 0x1, UP0 ;  /* 0x0000001504157291 */ /* 0x000fe200080f0eff */
[----:B------:R-:W-:Y:S11]  /*15e0*/  @P0 BRA `(.L_x_51) ;  /* 0x0000000000300947 */ /* 0x000ff60003800000 */
[----:B--23-5:R-:W2:Y:S01]  /*15f0*/  S2R R2, SR_LANEID ;  /* 0x0000000000027919 */ /* 0x02cea20000000000 */
[----:B------:R-:W-:Y:S05]  /*1600*/  WARPSYNC.ALL ;  /* 0x0000000000007948 */ /* 0x000fea0003800000 */
[----:B------:R-:W-:Y:S01]  /*1610*/  NOP ;  /* 0x0000000000007918 */ /* 0x000fe20000000000 */
[----:B--2---:R-:W-:-:S05]  /*1620*/  IMAD.SHL.U32 R4, R2, 0x4, RZ ;  /* 0x0000000402047824 */ /* 0x004fca00078e00ff */
[----:B------:R-:W2:Y:S01]  /*1630*/  LDS R5, [R4+UR8] ;  /* 0x0000000804057984 */ /* 0x000ea20008000800 */
[----:B------:R-:W-:-:S05]  /*1640*/  IADD3 R2, P1, PT, R4, UR20, RZ ;  /* 0x0000001404027c10 */ /* 0x000fca000ff3e0ff */
[----:B------:R-:W-:-:S05]  /*1650*/  IMAD.X R3, RZ, RZ, UR21, P1 ;  /* 0x00000015ff037e24 */ /* 0x000fca00088e06ff */
[----:B--2---:R2:W3:Y:S01]  /*1660*/  ATOMG.E.EXCH.STRONG.GPU PT, RZ, [R2], R5 ;  /* 0x0000000502ff73a8 */ /* 0x0044e200041ee100 */
[----:B------:R-:W-:-:S04]  /*1670*/  DEPBAR {5,4,3,2,1,0} ;  /* 0x0000003f0000791a */ /* 0x000fc80000000000 */
[----:B------:R-:W5:Y:S02]  /*1680*/  CCTL.E.C.LDCU.IV.DEEP [UR20] ;  /* 0x0000000014007540 */ /* 0x000f640009c08000 */
[----:B-----5:R2:W-:Y:S01]  /*1690*/  UTMACCTL.IV [UR20] ;  /* 0x00000000140079b9 */ /* 0x0205e20008000000 */
[----:B------:R-:W-:Y:S01]  /*16a0*/  NOP ;  /* 0x0000000000007918 */ /* 0x000fe20000000000 */
.L_x_51:
[----:B------:R-:W-:Y:S05]  /*16b0*/  @P0 BRA `(.L_x_52) ;  /* 0x00000000000c0947 */ /* 0x000fea0003800000 */
[----:B------:R0:W-:Y:S01]  /*16c0*/  UTMACMDFLUSH ;  /* 0x00000000000079b7 */ /* 0x0001e20000000000 */
[----:B------:R-:W-:Y:S05]  /*16d0*/  @P0 BRA `(.L_x_52) ;  /* 0x0000000000040947 */ /* 0x000fea0003800000 */
[----:B------:R-:W-:-:S04]  /*16e0*/  DEPBAR.LE SB0, 0x0 ;  /* 0x000080000000791a */ /* 0x000fc80000000000 */
.L_x_52:
[----:B------:R-:W-:Y:S05]  /*16f0*/  WARPSYNC.ALL ;  /* 0x0000000000007948 */ /* 0x000fea0003800000 */
[----:B------:R-:W-:Y:S01]  /*1700*/  NOP ;  /* 0x0000000000007918 */ /* 0x000fe20000000000 */
[----:B---3--:R-:W-:Y:S01]  /*1710*/  BAR.SYNC.DEFER_BLOCKING 0x0 ;  /* 0x0000000000007b1d */ /* 0x008fe20000010000 */
[----:B--2--5:R-:W-:Y:S01]  /*1720*/  SHF.R.U32.HI R2, RZ, 0x5, R0 ;  /* 0x00000005ff027819 */ /* 0x024fe20000011600 */
[----:B------:R-:W-:-:S03]  /*1730*/  USHF.L.U32 UR15, UR15, 0x7, URZ ;  /* 0x000000070f0f7899 */ /* 0x000fc600080006ff */
[----:B------:R-:W-:Y:S01]  /*1740*/  R2UR UR22, R2 ;  /* 0x00000000021672ca */ /* 0x000fe200000e0000 */
[----:B------:R-:W-:Y:S01]  /*1750*/  VOTEU.ALL UP0, P3 ;  /* 0x0000000000ff7886 */ /* 0x000fe20001800000 */
[----:B------:R-:W-:Y:S01]  /*1760*/  UMOV UR4, 0x1 ;  /* 0x0000000100047882 */ /* 0x000fe20000000000 */
[----:B------:R-:W-:Y:S01]  /*1770*/  VOTEU.ALL UP1, P3 ;  /* 0x0000000000ff7886 */ /* 0x000fe20001820000 */
[----:B------:R-:W-:Y:S02]  /*1780*/  BSSY.RECONVERGENT B5, `(.L_x_53) ;  /* 0x0000018000057945 */ /* 0x000fe40003800200 */
[----:B------:R-:W-:-:S04]  /*1790*/  @!UP0 UIADD3 UR10, UPT, UPT, -UR4, 0x100000, URZ ;  /* 0x00100000040a8890 */ /* 0x000fc8000fffe1ff */
[----:B------:R-:W-:Y:S02]  /*17a0*/  @!UP0 USHF.L.U32 UR11, UR10, 0xb, URZ ;  /* 0x0000000b0a0b8899 */ /* 0x000fe400080006ff */
[----:B------:R-:W-:Y:S02]  /*17b0*/  @!UP0 USHF.L.U32 UR10, UR10, 0x1, URZ ;  /* 0x000000010a0a8899 */ /* 0x000fe400080006ff */
[----:B------:R-:W-:-:S04]  /*17c0*/  @!UP0 UIADD3 UR4, UPT, UPT, -UR4, 0x100000, URZ ;  /* 0x0010000004048890 */ /* 0x000fc8000fffe1ff */
[----:B------:R-:W-:Y:S02]  /*17d0*/  @!UP0 USHF.L.U32 UR5, UR4, 0xb, URZ ;  /* 0x0000000b04058899 */ /* 0x000fe400080006ff */
[----:B------:R-:W-:Y:S01]  /*17e0*/  @!UP0 USHF.L.U32 UR4, UR4, 0x1, URZ ;  /* 0x0000000104048899 */ /* 0x000fe200080006ff */
[----:B------:R-:W-:Y:S01]  /*17f0*/  VOTEU.ALL UP0, P3 ;  /* 0x0000000000ff7886 */ /* 0x000fe20001800000 */
[----:B------:R-:W2:Y:S04]  /*1800*/  FENCE.VIEW.ASYNC.S ;  /* 0x00000000000073c6 */ /* 0x000ea80000000000 */
[----:B--2---:R2:W3:Y:S06]  /*1810*/  @!UP0 SYNCS.EXCH.64 URZ, [UR8+0xc000], UR10 ;  /* 0x00c0000a08ff85b2 */ /* 0x0044ec0008000100 */
[----:B------:R2:W3:Y:S02]  /*1820*/  @!UP1 SYNCS.EXCH.64 URZ, [UR8+0xc020], UR4 ;  /* 0x00c0200408ff95b2 */ /* 0x0004e40008000100 */
[----:B---3--:R-:W-:Y:S06]  /*1830*/  BAR.SYNC.DEFER_BLOCKING 0x0 ;  /* 0x0000000000007b1d */ /* 0x008fec0000010000 */
[----:B------:R-:W-:Y:S05]  /*1840*/  @P3 BRA `(.L_x_54) ;  /* 0x00000000002c3947 */ /* 0x000fea0003800000 */
[----:B--2---:R-:W-:Y:S02]  /*1850*/  UMOV UR4, 0x1 ;  /* 0x0000000100047882 */ /* 0x004fe40000000000 */
[----:B------:R-:W-:-:S04]  /*1860*/  UIADD3 UR10, UPT, UPT, -UR4, 0x100000, URZ ;  /* 0x00100000040a7890 */ /* 0x000fc8000fffe1ff */
[----:B------:R-:W-:Y:S02]  /*1870*/  USHF.L.U32 UR11, UR10, 0xb, URZ ;  /* 0x0000000b0a0b7899 */ /* 0x000fe400080006ff */
[----:B------:R-:W-:Y:S02]  /*1880*/  USHF.L.U32 UR10, UR10, 0x1, URZ ;  /* 0x000000010a0a7899 */ /* 0x000fe400080006ff */
[----:B------:R-:W-:-:S04]  /*1890*/  UIADD3 UR4, UPT, UPT, -UR4, 0x100000, URZ ;  /* 0x0010000004047890 */ /* 0x000fc8000fffe1ff */
[----:B------:R-:W-:Y:S02]  /*18a0*/  USHF.L.U32 UR5, UR4, 0xb, URZ ;  /* 0x0000000b04057899 */ /* 0x000fe400080006ff */
[----:B------:R-:W-:Y:S01]  /*18b0*/  USHF.L.U32 UR4, UR4, 0x1, URZ ;  /* 0x0000000104047899 */ /* 0x000fe200080006ff */
[----:B------:R-:W2:Y:S03]  /*18c0*/  FENCE.VIEW.ASYNC.S ;  /* 0x00000000000073c6 */ /* 0x000ea60000000000 */
[----:B--2---:R3:W5:Y:S08]  /*18d0*/  SYNCS.EXCH.64 URZ, [UR8+0xc008], UR10 ;  /* 0x00c0080a08ff75b2 */ /* 0x0047700008000100 */
[----:B------:R3:W2:Y:S02]  /*18e0*/  SYNCS.EXCH.64 URZ, [UR8+0xc028], UR4 ;  /* 0x00c0280408ff75b2 */ /* 0x0006a40008000100 */
[----:B---3--:R-:W-:Y:S01]  /*18f0*/  NOP ;  /* 0x0000000000007918 */ /* 0x008fe20000000000 */
.L_x_54:
[----:B--2---:R-:W-:Y:S05]  /*1900*/  BSYNC.RECONVERGENT B5 ;  /* 0x0000000000057941 */ /* 0x004fea0003800200 */
.L_x_53:
[----:B-----5:R-:W-:Y:S01]  /*1910*/  BAR.SYNC.DEFER_BLOCKING 0x0 ;  /* 0x0000000000007b1d */ /* 0x020fe20000010000 */
[----:B------:R-:W-:Y:S01]  /*1920*/  UIADD3 UR12, UPT, UPT, UR8, 0xc020, URZ ;  /* 0x0000c020080c7890 */ /* 0x000fe2000fffe0ff */
[----:B------:R-:W-:Y:S01]  /*1930*/  ISETP.GE.AND P0, PT, R12, 0x1, PT ;  /* 0x000000010c00780c */ /* 0x000fe20003f06270 */
[----:B------:R-:W-:-:S03]  /*1940*/  USHF.L.U32 UR19, UR7, 0x7, URZ ;  /* 0x0000000707137899 */ /* 0x000fc600080006ff */
[----:B------:R-:W-:Y:S04]  /*1950*/  BSSY.RECONVERGENT B5, `(.L_x_55) ;  /* 0x000000d000057945 */ /* 0x000fe80003800200 */
[----:B------:R-:W-:Y:S05]  /*1960*/  @P3 BRA `(.L_x_56) ;  /* 0x00000000002c3947 */ /* 0x000fea0003800000 */
[----:B------:R-:W-:Y:S02]  /*1970*/  UMOV UR4, 0x1 ;  /* 0x0000000100047882 */ /* 0x000fe40000000000 */
[----:B------:R-:W-:-:S04]  /*1980*/  UIADD3 UR10, UPT, UPT, -UR4, 0x100000, URZ ;  /* 0x00100000040a7890 */ /* 0x000fc8000fffe1ff */
[----:B------:R-:W-:Y:S02]  /*1990*/  USHF.L.U32 UR11, UR10, 0xb, URZ ;  /* 0x0000000b0a0b7899 */ /* 0x000fe400080006ff */
[----:B------:R-:W-:Y:S02]  /*19a0*/  USHF.L.U32 UR10, UR10, 0x1, URZ ;  /* 0x000000010a0a7899 */ /* 0x000fe400080006ff */
[----:B------:R-:W-:-:S04]  /*19b0*/  UIADD3 UR4, UPT, UPT, -UR4, 0x100000, URZ ;  /* 0x0010000004047890 */ /* 0x000fc8000fffe1ff */
[----:B------:R-:W-:Y:S02]  /*19c0*/  USHF.L.U32 UR5, UR4, 0xb, URZ ;  /* 0x0000000b04057899 */ /* 0x000fe400080006ff */
[----:B------:R-:W-:Y:S01]  /*19d0*/  USHF.L.U32 UR4, UR4, 0x1, URZ ;  /* 0x0000000104047899 */ /* 0x000fe200080006ff */
[----:B------:R-:W2:Y:S03]  /*19e0*/  FENCE.VIEW.ASYNC.S ;  /* 0x00000000000073c6 */ /* 0x000ea60000000000 */
[----:B--2---:R2:W3:Y:S08]  /*19f0*/  SYNCS.EXCH.64 URZ, [UR8+0xc010], UR10 ;  /* 0x00c0100a08ff75b2 */ /* 0x0044f00008000100 */
[----:B------:R2:W5:Y:S01]  /*1a00*/  SYNCS.EXCH.64 URZ, [UR8+0xc030], UR4 ;  /* 0x00c0300408ff75b2 */ /* 0x0005620008000100 */
[----:B------:R-:W-:Y:S01]  /*1a10*/  NOP ;  /* 0x0000000000007918 */ /* 0x000fe20000000000 */
.L_x_56:
[----:B--2---:R-:W-:Y:S05]  /*1a20*/  BSYNC.RECONVERGENT B5 ;  /* 0x0000000000057941 */ /* 0x004fea0003800200 */
.L_x_55:
[----:B------:R-:W-:Y:S05]  /*1a30*/  @!P0 BRA `(.L_x_57) ;  /* 0x0000000800148947 */ /* 0x000fea0003800000 */
[----:B---3-5:R-:W-:Y:S01]  /*1a40*/  BAR.SYNC.DEFER_BLOCKING 0x0 ;  /* 0x0000000000007b1d */ /* 0x028fe20000010000 */
[----:B------:R-:W-:Y:S01]  /*1a50*/  @!P3 IMAD.MOV.U32 R2, RZ, RZ, 0x4000 ;  /* 0x00004000ff02b424 */ /* 0x000fe200078e00ff */
[----:B------:R-:W-:Y:S02]  /*1a60*/  ELECT P1, URZ, PT ;  /* 0x0000000000ff782f */ /* 0x000fe40003820000 */
[----:B------:R-:W-:Y:S02]  /*1a70*/  ELECT P0, URZ, PT ;  /* 0x0000000000ff782f */ /* 0x000fe40003800000 */
[C---:B------:R-:W-:Y:S01]  /*1a80*/  ISETP.LT.U32.AND P1, PT, R132.reuse, 0x20, P1 ;  /* 0x000000208400780c */ /* 0x040fe20000f21070 */
[----:B------:R-:W-:Y:S01]  /*1a90*/  UMOV UR11, UR19 ;  /* 0x00000013000b7c82 */ /* 0x000fe20008000000 */
[----:B------:R-:W-:Y:S01]  /*1aa0*/  ISETP.LT.U32.AND P0, PT, R132, 0x20, P0 ;  /* 0x000000208400780c */ /* 0x000fe20000701070 */
[----:B------:R-:W-:Y:S01]  /*1ab0*/  UIADD3 UR4, UPT, UPT, UR8, 0x6000, URZ ;  /* 0x0000600008047890 */ /* 0x000fe2000fffe0ff */
[----:B------:R-:W-:-:S09]  /*1ac0*/  UMOV UR7, UR15 ;  /* 0x0000000f00077c82 */ /* 0x000fd20008000000 */
[----:B------:R-:W-:Y:S01]  /*1ad0*/  VOTEU.ANY UP0, P1 ;  /* 0x0000000000ff7886 */ /* 0x000fe20000800100 */
[----:B------:R-:W-:Y:S01]  /*1ae0*/  VOTEU.ANY UP2, P1 ;  /* 0x0000000000ff7886 */ /* 0x000fe20000840100 */
[----:B------:R-:W-:Y:S01]  /*1af0*/  VOTEU.ANY UP1, P0 ;  /* 0x0000000000ff7886 */ /* 0x000fe20000020100 */
[----:B------:R-:W-:Y:S01]  /*1b00*/  VOTEU.ANY UP3, P0 ;  /* 0x0000000000ff7886 */ /* 0x000fe20000060100 */
[----:B------:R2:W-:Y:S01]  /*1b10*/  @!P3 SYNCS.ARRIVE.TRANS64 RZ, [UR8+0xc000], R2 ;  /* 0x00c00002ffffb9a7 */ /* 0x0005e20008000008 */
[----:B------:R3:W-:Y:S06]  /*1b20*/  MEMBAR.ALL.CTA ;  /* 0x0000000000007992 */ /* 0x0007ec0000008000 */
[----:B---3--:R-:W3:Y:S01]  /*1b30*/  FENCE.VIEW.ASYNC.S ;  /* 0x00000000000073c6 */ /* 0x008ee20000000000 */
[----:B------:R-:W-:Y:S01]  /*1b40*/  @UP0 UIADD3 UR9, UPT, UPT, UR8, 0xc000, URZ ;  /* 0x0000c00008090890 */ /* 0x000fe2000fffe0ff */
[----:B------:R-:W-:Y:S01]  /*1b50*/  @UP0 UMOV UR10, URZ ;  /* 0x000000ff000a0c82 */ /* 0x000fe20008000000 */
[----:B------:R-:W-:Y:S01]  /*1b60*/  @UP1 UIADD3 UR5, UPT, UPT, UR8, 0xc000, URZ ;  /* 0x0000c00008051890 */ /* 0x000fe2000fffe0ff */
[----:B------:R-:W-:Y:S01]  /*1b70*/  @UP1 UMOV UR6, URZ ;  /* 0x000000ff00061c82 */ /* 0x000fe20008000000 */
[----:B------:R-:W-:Y:S01]  /*1b80*/  UISETP.NE.U32.AND UP0, UPT, UR22, URZ, UPT ;  /* 0x000000ff1600728c */ /* 0x000fe2000bf05070 */
[----:B---3--:R-:W-:Y:S06]  /*1b90*/  BAR.SYNC.DEFER_BLOCKING 0x0 ;  /* 0x0000000000007b1d */ /* 0x008fec0000010000 */
[----:B------:R2:W-:Y:S02]  /*1ba0*/  @UP2 UTMALDG.2D [UR8], [UR24] ;  /* 0x00000008180025b4 */ /* 0x0005e40008008000 */
[----:B------:R-:W-:Y:S06]  /*1bb0*/  BAR.SYNC.DEFER_BLOCKING 0x0 ;  /* 0x0000000000007b1d */ /* 0x000fec0000010000 */
[----:B------:R2:W-:Y:S02]  /*1bc0*/  @UP3 UTMALDG.2D [UR4], [UR26] ;  /* 0x000000041a0035b4 */ /* 0x0005e40008008000 */
[----:B------:R-:W-:Y:S06]  /*1bd0*/  BAR.SYNC.DEFER_BLOCKING 0x0 ;  /* 0x0000000000007b1d */ /* 0x000fec0000010000 */
[----:B------:R-:W3:Y:S02]  /*1be0*/  SYNCS.PHASECHK.TRANS64.TRYWAIT P0, [UR8+0xc000], RZ ;  /* 0x00c000ffff0075a7 */ /* 0x000ee40008001108 */
[----:B--23--:R-:W-:Y:S05]  /*1bf0*/  @!P0 BRA `(.L_x_58) ;  /* 0x0000001000588947 */ /* 0x00cfea0003800000 */
.L_x_74:
[----:B------:R-:W-:Y:S05]  /*1c00*/  BRA.U UP0, `(.L_x_59) ;  /* 0x00000001004c7547 */ /* 0x000fea000b800000 */
[----:B------:R-:W-:Y:S02]  /*1c10*/  USHF.R.U32.HI UR5, URZ, 0x4, UR8 ;  /* 0x00000004ff057899 */ /* 0x000fe40008011608 */
[----:B------:R-:W-:Y:S02]  /*1c20*/  USHF.R.U32.HI UR6, URZ, 0x4, UR4 ;  /* 0x00000004ff067899 */ /* 0x000fe40008011604 */
[----:B------:R-:W-:Y:S02]  /*1c30*/  USGXT.U32 UR4, UR5, 0xe ;  /* 0x0000000e0504789a */ /* 0x000fe40008000000 */
[----:B------:R-:W-:Y:S01]  /*1c40*/  USGXT.U32 UR6, UR6, 0xe ;  /* 0x0000000e0606789a */ /* 0x000fe20008000000 */
[----:B------:R-:W-:Y:S01]  /*1c50*/  UMOV UR10, 0xfffffffe ;  /* 0xfffffffe000a7882 */ /* 0x000fe20000000000 */
[----:B------:R-:W-:Y:S01]  /*1c60*/  UMOV UR11, 0x7fffbfdf ;  /* 0x7fffbfdf000b7882 */ /* 0x000fe20000000000 */
[----:B------:R-:W-:Y:S01]  /*1c70*/  UMOV UR5, URZ ;  /* 0x000000ff00057c82 */ /* 0x000fe20008000000 */
[----:B------:R-:W-:Y:S01]  /*1c80*/  UMOV UR7, URZ ;  /* 0x000000ff00077c82 */ /* 0x000fe20008000000 */
[----:B------:R-:W-:-:S02]  /*1c90*/  UIADD3.64 UR16, UPT, UPT, UR4, -UR10, URZ ;  /* 0x8000000a04107297 */ /* 0x000fc4000fffe0ff */
[----:B------:R-:W-:Y:S01]  /*1ca0*/  UIADD3.64 UR10, UPT, UPT, UR6, -UR10, URZ ;  /* 0x8000000a060a7297 */ /* 0x000fe2000fffe0ff */
[----:B------:R-:W-:Y:S01]  /*1cb0*/  UMOV UR28, 0x0 ;  /* 0x00000000001c7882 */ /* 0x000fe20000000000 */
[----:B------:R-:W-:Y:S01]  /*1cc0*/  UMOV UR29, 0x8200490 ;  /* 0x08200490001d7882 */ /* 0x000fe20000000000 */
[----:B------:R-:W-:Y:S01]  /*1cd0*/  UMOV UR5, 0x80004020 ;  /* 0x8000402000057882 */ /* 0x000fe20000000000 */
[----:B------:R-:W-:Y:S01]  /*1ce0*/  UMOV UR7, 0x80004020 ;  /* 0x8000402000077882 */ /* 0x000fe20000000000 */
[----:B------:R-:W-:Y:S01]  /*1cf0*/  UMOV UR30, 0x0 ;  /* 0x00000000001e7882 */ /* 0x000fe20000000000 */
[----:B------:R-:W-:Y:S01]  /*1d00*/  UMOV UR31, 0x8200490 ;  /* 0x08200490001f7882 */ /* 0x000fe20000000000 */
[----:B------:R2:W-:Y:S02]  /*1d10*/  UTCHMMA gdesc[UR4], gdesc[UR6], tmem[UR23], tmem[UR28], idesc[UR29], !UPT ;  /* 0x00ff1c06040075ea */ /* 0x0005e4000f800017 */
[----:B------:R2:W-:Y:S01]  /*1d20*/  UTCHMMA gdesc[UR16], gdesc[UR10], tmem[UR23], tmem[UR30], idesc[UR31], UPT ;  /* 0x00ff1e0a100075ea */ /* 0x0005e2000b800017 */
[----:B------:R-:W-:-:S02]  /*1d30*/  NOP ;  /* 0x0000000000007918 */ /* 0x000fc40000000000 */
.L_x_59:
[----:B------:R-:W-:Y:S01]  /*1d40*/  ELECT P0, URZ, PT ;  /* 0x0000000000ff782f */ /* 0x000fe20003800000 */
[----:B--2---:R-:W-:Y:S01]  /*1d50*/  UMOV UR4, UR12 ;  /* 0x0000000c00047c82 */ /* 0x004fe20008000000 */
[----:B------:R-:W-:Y:S02]  /*1d60*/  UMOV UR5, URZ ;  /* 0x000000ff00057c82 */ /* 0x000fe40008000000 */
[----:B------:R-:W-:-:S13]  /*1d70*/  ISETP.LT.U32.AND P0, PT, R132, 0x20, P0 ;  /* 0x000000208400780c */ /* 0x000fda0000701070 */
[----:B------:R-:W-:Y:S01]  /*1d80*/  VOTEU.ANY UP0, P0 ;  /* 0x0000000000ff7886 */ /* 0x000fe20000000100 */
[----:B------:R-:W-:Y:S01]  /*1d90*/  VOTEU.ANY UP1, P0 ;  /* 0x0000000000ff7886 */ /* 0x000fe20000020100 */
[----:B------:R-:W-:-:S03]  /*1da0*/  ISETP.GE.U32.AND P0, PT, R12, 0x21, PT ;  /* 0x000000210c00780c */ /* 0x000fc60003f06070 */
[----:B------:R-:W-:Y:S02]  /*1db0*/  @UP0 UMOV UR4, UR4 ;  /* 0x0000000400040c82 */ /* 0x000fe40008000000 */
[----:B------:R2:W-:Y:S01]  /*1dc0*/  @UP1 UTCBAR [UR4], URZ ;  /* 0x000000ff040013e9 */ /* 0x0005e200080000ff */
[----:B------:R-:W-:Y:S06]  /*1dd0*/  BAR.SYNC.DEFER_BLOCKING 0x0 ;  /* 0x0000000000007b1d */ /* 0x000fec0000010000 */
[----:B------:R-:W3:Y:S02]  /*1de0*/  SYNCS.PHASECHK.TRANS64.TRYWAIT P1, [UR8+0xc020], RZ ;  /* 0x00c020ffff0075a7 */ /* 0x000ee40008021108 */
[----:B--23--:R-:W-:Y:S05]  /*1df0*/  @!P1 BRA `(.L_x_60) ;  /* 0x0000000c00e49947 */ /* 0x00cfea0003800000 */
.L_x_75:
[----:B------:R-:W-:Y:S01]  /*1e00*/  UMOV UR4, URZ ;  /* 0x000000ff00047c82 */ /* 0x000fe20008000000 */
[----:B------:R-:W-:Y:S05]  /*1e10*/  @!P0 BRA `(.L_x_57) ;  /* 0x00000004001c8947 */ /* 0x000fea0003800000 */
[----:B------:R-:W2:Y:S01]  /*1e20*/  LDCU UR29, c[0x0][0x3a0] ;  /* 0x00007400ff1d77ac */ /* 0x000ea20008000800 */
[----:B------:R-:W-:Y:S01]  /*1e30*/  UMOV UR9, 0x1 ;  /* 0x0000000100097882 */ /* 0x000fe20000000000 */
[----:B------:R-:W-:-:S05]  /*1e40*/  UMOV UR18, 0x20 ;  /* 0x0000002000127882 */ /* 0x000fca0000000000 */
.L_x_64:
[----:B------:R-:W-:Y:S01]  /*1e50*/  BAR.SYNC.DEFER_BLOCKING 0x0 ;  /* 0x0000000000007b1d */ /* 0x000fe20000010000 */
[----:B------:R-:W-:Y:S01]  /*1e60*/  ULEA UR28, UR9, UR8, 0x3 ;  /* 0x00000008091c7291 */ /* 0x000fe2000f8e18ff */
[----:B------:R-:W-:Y:S01]  /*1e70*/  @!P3 IMAD.MOV.U32 R2, RZ, RZ, 0x4000 ;  /* 0x00004000ff02b424 */ /* 0x000fe200078e00ff */
[----:B------:R-:W-:Y:S01]  /*1e80*/  ELECT P1, URZ, PT ;  /* 0x0000000000ff782f */ /* 0x000fe20003820000 */
[----:B------:R-:W-:-:S03]  /*1e90*/  ULEA UR16, UR9, UR8, 0xd ;  /* 0x0000000809107291 */ /* 0x000fc6000f8e68ff */
[----:B------:R-:W-:Y:S02]  /*1ea0*/  ISETP.LT.U32.AND P1, PT, R132, 0x20, P1 ;  /* 0x000000208400780c */ /* 0x000fe40000f21070 */
[----:B------:R-:W-:Y:S01]  /*1eb0*/  ELECT P0, URZ, PT ;  /* 0x0000000000ff782f */ /* 0x000fe20003800000 */
[----:B------:R-:W-:-:S03]  /*1ec0*/  UIADD3 UR12, UPT, UPT, UR16, 0x6000, URZ ;  /* 0x00006000100c7890 */ /* 0x000fc6000fffe0ff */
[----:B------:R-:W-:Y:S01]  /*1ed0*/  ISETP.LT.U32.AND P0, PT, R132, 0x20, P0 ;  /* 0x000000208400780c */ /* 0x000fe20000701070 */
[----:B------:R-:W-:Y:S01]  /*1ee0*/  UMOV UR14, UR18 ;  /* 0x00000012000e7c82 */ /* 0x000fe20008000000 */
[----:B------:R-:W-:-:S05]  /*1ef0*/  USHF.L.U32 UR5, UR4, 0x1f, URZ ;  /* 0x0000001f04057899 */ /* 0x000fca00080006ff */
[----:B------:R-:W-:Y:S01]  /*1f00*/  VOTEU.ANY UP0, P1 ;  /* 0x0000000000ff7886 */ /* 0x000fe20000800100 */
[----:B------:R3:W-:Y:S01]  /*1f10*/  @!P3 SYNCS.ARRIVE.TRANS64 RZ, [UR28+0xc000], R2 ;  /* 0x00c00002ffffb9a7 */ /* 0x0007e2000800001c */
[----:B------:R5:W-:Y:S06]  /*1f20*/  MEMBAR.ALL.CTA ;  /* 0x0000000000007992 */ /* 0x000bec0000008000 */
[----:B-----5:R-:W5:Y:S01]  /*1f30*/  FENCE.VIEW.ASYNC.S ;  /* 0x00000000000073c6 */ /* 0x020f620000000000 */
[----:B------:R-:W-:Y:S01]  /*1f40*/  @UP0 UIADD3 UR17, UPT, UPT, UR28, 0xc000, URZ ;  /* 0x0000c0001c110890 */ /* 0x000fe2000fffe0ff */
[----:B-----5:R-:W-:Y:S01]  /*1f50*/  VOTEU.ANY UP0, P1 ;  /* 0x0000000000ff7886 */ /* 0x020fe20000800100 */
[----:B------:R-:W-:Y:S01]  /*1f60*/  VOTEU.ANY UP1, P0 ;  /* 0x0000000000ff7886 */ /* 0x000fe20000020100 */
[----:B---3--:R-:W-:-:S04]  /*1f70*/  IMAD.U32 R2, RZ, RZ, UR5 ;  /* 0x00000005ff027e24 */ /* 0x008fc8000f8e00ff */
[----:B------:R-:W-:Y:S01]  /*1f80*/  @UP1 UIADD3 UR13, UPT, UPT, UR28, 0xc000, URZ ;  /* 0x0000c0001c0d1890 */ /* 0x000fe2000fffe0ff */
[----:B------:R-:W-:Y:S01]  /*1f90*/  VOTEU.ANY UP1, P0 ;  /* 0x0000000000ff7886 */ /* 0x000fe20000020100 */
[----:B------:R-:W-:Y:S06]  /*1fa0*/  BAR.SYNC.DEFER_BLOCKING 0x0 ;  /* 0x0000000000007b1d */ /* 0x000fec0000010000 */
[----:B------:R3:W-:Y:S01]  /*1fb0*/  @UP0 UTMALDG.2D [UR16], [UR24] ;  /* 0x00000010180005b4 */ /* 0x0007e20008008000 */
[----:B------:R-:W-:Y:S01]  /*1fc0*/  UISETP.NE.U32.AND UP0, UPT, UR22, URZ, UPT ;  /* 0x000000ff1600728c */ /* 0x000fe2000bf05070 */
[----:B------:R-:W-:Y:S06]  /*1fd0*/  BAR.SYNC.DEFER_BLOCKING 0x0 ;  /* 0x0000000000007b1d */ /* 0x000fec0000010000 */
[----:B------:R3:W-:Y:S02]  /*1fe0*/  @UP1 UTMALDG.2D [UR12], [UR26] ;  /* 0x0000000c1a0015b4 */ /* 0x0007e40008008000 */
[----:B------:R-:W-:Y:S06]  /*1ff0*/  BAR.SYNC.DEFER_BLOCKING 0x0 ;  /* 0x0000000000007b1d */ /* 0x000fec0000010000 */
[----:B------:R-:W5:Y:S02]  /*2000*/  SYNCS.PHASECHK.TRANS64.TRYWAIT P0, [UR28+0xc000], R2 ;  /* 0x00c00002ff0075a7 */ /* 0x000f64000800111c */
[----:B---3-5:R-:W-:Y:S05]  /*2010*/  @!P0 BRA `(.L_x_61) ;  /* 0x0000000c00688947 */ /* 0x028fea0003800000 */
.L_x_76:
[----:B------:R-:W-:Y:S05]  /*2020*/  BRA.U UP0, `(.L_x_62) ;  /* 0x00000001004c7547 */ /* 0x000fea000b800000 */
[----:B------:R-:W-:Y:S02]  /*2030*/  USHF.R.U32.HI UR10, URZ, 0x4, UR16 ;  /* 0x00000004ff0a7899 */ /* 0x000fe40008011610 */
[----:B------:R-:W-:Y:S02]  /*2040*/  USHF.R.U32.HI UR12, URZ, 0x4, UR12 ;  /* 0x00000004ff0c7899 */ /* 0x000fe4000801160c */
[----:B------:R-:W-:Y:S02]  /*2050*/  USGXT.U32 UR10, UR10, 0xe ;  /* 0x0000000e0a0a789a */ /* 0x000fe40008000000 */
[----:B------:R-:W-:Y:S02]  /*2060*/  USGXT.U32 UR12, UR12, 0xe ;  /* 0x0000000e0c0c789a */ /* 0x000fe40008000000 */
[----:B------:R-:W-:Y:S02]  /*2070*/  UIADD3 UR16, UP0, UPT, UR10, 0x2, URZ ;  /* 0x000000020a107890 */ /* 0x000fe4000ff1e0ff */
[----:B------:R-:W-:Y:S01]  /*2080*/  UIADD3 UR30, UP1, UPT, UR12, 0x2, URZ ;  /* 0x000000020c1e7890 */ /* 0x000fe2000ff3e0ff */
[----:B------:R-:W-:Y:S01]  /*2090*/  UMOV UR5, URZ ;  /* 0x000000ff00057c82 */ /* 0x000fe20008000000 */
[----:B------:R-:W-:Y:S01]  /*20a0*/  UMOV UR6, URZ ;  /* 0x000000ff00067c82 */ /* 0x000fe20008000000 */
[----:B------:R-:W-:-:S02]  /*20b0*/  UIADD3.X UR17, UPT, UPT, UR5, -0x7fffbfe0, URZ, UP0, !UPT ;  /* 0x8000402005117890 */ /* 0x000fc400087fe4ff */
[----:B------:R-:W-:Y:S01]  /*20c0*/  UIADD3.X UR31, UPT, UPT, UR6, -0x7fffbfe0, URZ, UP1, !UPT ;  /* 0x80004020061f7890 */ /* 0x000fe20008ffe4ff */
[----:B------:R-:W-:Y:S01]  /*20d0*/  UMOV UR32, 0x0 ;  /* 0x0000000000207882 */ /* 0x000fe20000000000 */
[----:B------:R-:W-:Y:S01]  /*20e0*/  UMOV UR33, 0x8200490 ;  /* 0x0820049000217882 */ /* 0x000fe20000000000 */
[----:B------:R-:W-:Y:S01]  /*20f0*/  UMOV UR11, 0x80004020 ;  /* 0x80004020000b7882 */ /* 0x000fe20000000000 */
[----:B------:R-:W-:Y:S01]  /*2100*/  UMOV UR13, 0x80004020 ;  /* 0x80004020000d7882 */ /* 0x000fe20000000000 */
[----:B------:R-:W-:Y:S01]  /*2110*/  UMOV UR6, 0x0 ;  /* 0x0000000000067882 */ /* 0x000fe20000000000 */
[----:B------:R-:W-:Y:S01]  /*2120*/  UMOV UR7, 0x8200490 ;  /* 0x0820049000077882 */ /* 0x000fe20000000000 */
[----:B------:R3:W-:Y:S02]  /*2130*/  UTCHMMA gdesc[UR10], gdesc[UR12], tmem[UR23], tmem[UR32], idesc[UR33], UPT ;  /* 0x00ff200c0a0075ea */ /* 0x0007e4000b800017 */
[----:B------:R3:W-:Y:S01]  /*2140*/  UTCHMMA gdesc[UR16], gdesc[UR30], tmem[UR23], tmem[UR6], idesc[UR7], UPT ;  /* 0x00ff061e100075ea */ /* 0x0007e2000b800017 */
[----:B------:R-:W-:-:S02]  /*2150*/  NOP ;  /* 0x0000000000007918 */ /* 0x000fc40000000000 */
.L_x_62:
[----:B------:R-:W-:Y:S01]  /*2160*/  ELECT P0, URZ, PT ;  /* 0x0000000000ff782f */ /* 0x000fe20003800000 */
[----:B---3--:R-:W-:-:S03]  /*2170*/  UIADD3 UR6, UPT, UPT, UR28, 0xc020, URZ ;  /* 0x0000c0201c067890 */ /* 0x008fc6000fffe0ff */
[----:B------:R-:W-:Y:S01]  /*2180*/  ISETP.LT.U32.AND P0, PT, R132, 0x20, P0 ;  /* 0x000000208400780c */ /* 0x000fe20000701070 */
[----:B------:R-:W-:-:S12]  /*2190*/  UMOV UR7, URZ ;  /* 0x000000ff00077c82 */ /* 0x000fd80008000000 */
[----:B------:R-:W-:Y:S01]  /*21a0*/  VOTEU.ANY UP0, P0 ;  /* 0x0000000000ff7886 */ /* 0x000fe20000000100 */
[----:B------:R-:W-:-:S04]  /*21b0*/  VOTEU.ANY UP1, P0 ;  /* 0x0000000000ff7886 */ /* 0x000fc80000020100 */
[----:B------:R-:W-:Y:S02]  /*21c0*/  @UP0 UMOV UR6, UR6 ;  /* 0x0000000600060c82 */ /* 0x000fe40008000000 */
[----:B------:R3:W-:Y:S01]  /*21d0*/  @UP1 UTCBAR [UR6], URZ ;  /* 0x000000ff060013e9 */ /* 0x0007e200080000ff */
[----:B------:R-:W-:Y:S06]  /*21e0*/  BAR.SYNC.DEFER_BLOCKING 0x0 ;  /* 0x0000000000007b1d */ /* 0x000fec0000010000 */
[----:B------:R-:W5:Y:S02]  /*21f0*/  SYNCS.PHASECHK.TRANS64.TRYWAIT P0, [UR28+0xc020], R2 ;  /* 0x00c02002ff0075a7 */ /* 0x000f64000800111c */
[----:B---3-5:R-:W-:Y:S05]  /*2200*/  @!P0 BRA `(.L_x_63) ;  /* 0x0000000800f88947 */ /* 0x028fea0003800000 */
.L_x_77:
[----:B------:R-:W-:Y:S02]  /*2210*/  UIADD3 UR9, UPT, UPT, UR9, 0x1, URZ ;  /* 0x0000000109097890 */ /* 0x000fe4000fffe0ff */
[----:B------:R-:W-:Y:S02]  /*2220*/  UIADD3 UR18, UPT, UPT, UR18, 0x20, URZ ;  /* 0x0000002012127890 */ /* 0x000fe4000fffe0ff */
[----:B------:R-:W-:-:S04]  /*2230*/  UISETP.NE.U32.AND UP0, UPT, UR9, 0x3, UPT ;  /* 0x000000030900788c */ /* 0x000fc8000bf05070 */
[----:B------:R-:W-:Y:S02]  /*2240*/  USEL UR5, URZ, 0x1, UP0 ;  /* 0x00000001ff057887 */ /* 0x000fe40008000000 */
[----:B------:R-:W-:Y:S02]  /*2250*/  USEL UR9, UR9, URZ, UP0 ;  /* 0x000000ff09097287 */ /* 0x000fe40008000000 */
[----:B--2---:R-:W-:Y:S02]  /*2260*/  UISETP.GE.AND UP0, UPT, UR18, UR29, UPT ;  /* 0x0000001d1200728c */ /* 0x004fe4000bf06270 */
[----:B------:R-:W-:-:S07]  /*2270*/  ULOP3.LUT UR4, UR4, UR5, URZ, 0x3c, !UPT ;  /* 0x0000000504047292 */ /* 0x000fce000f8e3cff */
[----:B------:R-:W-:Y:S05]  /*2280*/  BRA.U !UP0, `(.L_x_64) ;  /* 0xfffffff908f07547 */ /* 0x000fea000b83ffff */
.L_x_57:
[----:B---3-5:R-:W-:Y:S06]  /*2290*/  BAR.SYNC.DEFER_BLOCKING 0x0 ;  /* 0x0000000000007b1d */ /* 0x028fec0000010000 */
[----:B------:R-:W-:Y:S04]  /*22a0*/  BSSY.RECONVERGENT B5, `(.L_x_65) ;  /* 0x0000004000057945 */ /* 0x000fe80003800200 */
[----:B------:R-:W-:Y:S05]  /*22b0*/  @P3 BRA `(.L_x_66) ;  /* 0x0000000000083947 */ /* 0x000fea0003800000 */
[----:B------:R-:W2:Y:S02]  /*22c0*/  SYNCS.CCTL.IV [UR8+0xc000] ;  /* 0x00c00000ff0079b1 */ /* 0x000ea40008000008 */
[----:B--2---:R-:W2:Y:S02]  /*22d0*/  SYNCS.CCTL.IV [UR8+0xc020] ;  /* 0x00c02000ff0079b1 */ /* 0x004ea40008000008 */
.L_x_66:
[----:B------:R-:W-:Y:S05]  /*22e0*/  BSYNC.RECONVERGENT B5 ;  /* 0x0000000000057941 */ /* 0x000fea0003800200 */
.L_x_65:
[----:B--2---:R-:W-:Y:S06]  /*22f0*/  BAR.SYNC.DEFER_BLOCKING 0x0 ;  /* 0x0000000000007b1d */ /* 0x004fec0000010000 */
[----:B------:R-:W-:Y:S04]  /*2300*/  BSSY.RECONVERGENT B5, `(.L_x_67) ;  /* 0x0000004000057945 */ /* 0x000fe80003800200 */
[----:B------:R-:W-:Y:S05]  /*2310*/  @P3 BRA `(.L_x_68) ;  /* 0x0000000000083947 */ /* 0x000fea0003800000 */
[----:B------:R-:W2:Y:S02]  /*2320*/  SYNCS.CCTL.IV [UR8+0xc008] ;  /* 0x00c00800ff0079b1 */ /* 0x000ea40008000008 */
[----:B--2---:R-:W2:Y:S02]  /*2330*/  SYNCS.CCTL.IV [UR8+0xc028] ;  /* 0x00c02800ff0079b1 */ /* 0x004ea40008000008 */
.L_x_68:
[----:B------:R-:W-:Y:S05]  /*2340*/  BSYNC.RECONVERGENT B5 ;  /* 0x0000000000057941 */ /* 0x000fea0003800200 */
.L_x_67:
[----:B--2---:R-:W-:Y:S06]  /*2350*/  BAR.SYNC.DEFER_BLOCKING 0x0 ;  /* 0x0000000000007b1d */ /* 0x004fec0000010000 */
[----:B------:R-:W-:Y:S04]  /*2360*/  BSSY.RECONVERGENT B5, `(.L_x_69) ;  /* 0x0000004000057945 */ /* 0x000fe80003800200 */
[----:B------:R-:W-:Y:S05]  /*2370*/  @P3 BRA `(.L_x_70) ;  /* 0x0000000000083947 */ /* 0x000fea0003800000 */
[----:B------:R-:W2:Y:S02]  /*2380*/  SYNCS.CCTL.IV [UR8+0xc010] ;  /* 0x00c01000ff0079b1 */ /* 0x000ea40008000008 */
[----:B--2---:R-:W2:Y:S02]  /*2390*/  SYNCS.CCTL.IV [UR8+0xc030] ;  /* 0x00c03000ff0079b1 */ /* 0x004ea40008000008 */
.L_x_70:
[----:B------:R-:W-:Y:S05]  /*23a0*/  BSYNC.RECONVERGENT B5 ;  /* 0x0000000000057941 */ /* 0x000fea0003800200 */
.L_x_69:
[----:B------:R-:W-:Y:S01]  /*23b0*/  USHF.L.U32 UR4, UR22, 0x15, URZ ;  /* 0x0000001516047899 */ /* 0x000fe200080006ff */
[C---:B------:R-:W-:Y:S01]  /*23c0*/  IMAD.SHL.U32 R2, R0.reuse, 0x80, RZ ;  /* 0x0000008000027824 */ /* 0x040fe200078e00ff */
[----:B------:R-:W-:Y:S01]  /*23d0*/  ELECT P0, URZ, PT ;  /* 0x0000000000ff782f */ /* 0x000fe20003800000 */
[----:B------:R-:W-:Y:S01]  /*23e0*/  IMAD.SHL.U32 R3, R0, 0x10, RZ ;  /* 0x0000001000037824 */ /* 0x000fe200078e00ff */
[----:B------:R-:W-:Y:S02]  /*23f0*/  ULOP3.LUT UR4, UR4, 0x600000, URZ, 0xc0, !UPT ;  /* 0x0060000004047892 */ /* 0x000fe4000f8ec0ff */
[----:B------:R-:W-:Y:S01]  /*2400*/  LOP3.LUT R0, R2, 0x3f80, RZ, 0xc0, !PT ;  /* 0x00003f8002007812 */ /* 0x000fe200078ec0ff */
[----:B------:R-:W-:Y:S01]  /*2410*/  ULOP3.LUT UR22, UR22, 0x1, URZ, 0xc0, !UPT ;  /* 0x0000000116167892 */ /* 0x000fe2000f8ec0ff */
[----:B------:R-:W-:Y:S01]  /*2420*/  ISETP.LT.U32.AND P0, PT, R132, 0x40, P0 ;  /* 0x000000408400780c */ /* 0x000fe20000701070 */
[----:B------:R-:W-:Y:S01]  /*2430*/  UIADD3 UR4, UPT, UPT, UR23, UR4, URZ ;  /* 0x0000000417047290 */ /* 0x000fe2000fffe0ff */
[----:B------:R-:W-:Y:S01]  /*2440*/  LOP3.LUT R0, R0, 0x70, R3, 0xf8, !PT ;  /* 0x0000007000007812 */ /* 0x000fe200078ef803 */
[----:B------:R-:W-:Y:S01]  /*2450*/  ULEA UR5, UR22, UR15, 0x6 ;  /* 0x0000000f16057291 */ /* 0x000fe2000f8e30ff */
[----:B------:R-:W-:-:S02]  /*2460*/  UMOV UR6, UR19 ;  /* 0x0000001300067c82 */ /* 0x000fc40008000000 */
[C---:B------:R-:W-:Y:S02]  /*2470*/  LOP3.LUT R2, R0.reuse, 0x10, RZ, 0x3c, !PT ;  /* 0x0000001000027812 */ /* 0x040fe400078e3cff */
[----:B------:R-:W-:Y:S02]  /*2480*/  LOP3.LUT R3, R0, 0x20, RZ, 0x3c, !PT ;  /* 0x0000002000037812 */ /* 0x000fe400078e3cff */
[----:B----4-:R-:W3:Y:S01]  /*2490*/  LDTM.x128 R4, tmem[UR4] ;  /* 0x00000004000479ee */ /* 0x010ee200083c0000 */
[----:B------:R-:W-:Y:S01]  /*24a0*/  NOP ;  /* 0x0000000000007918 */ /* 0x000fe20000000000 */
[----:B------:R-:W-:Y:S01]  /*24b0*/  ULEA UR4, UR22, UR8, 0xe ;  /* 0x0000000816047291 */ /* 0x000fe2000f8e70ff */
[----:B---3--:R-:W-:Y:S01]  /*24c0*/  VOTEU.ANY UP1, P0 ;  /* 0x0000000000ff7886 */ /* 0x008fe20000020100 */
[----:B------:R-:W-:Y:S01]  /*24d0*/  VOTEU.ANY UP0, P0 ;  /* 0x0000000000ff7886 */ /* 0x000fe20000000100 */
[----:B------:R-:W-:Y:S02]  /*24e0*/  F2FP.BF16.F32.PACK_AB R4, R5, R4 ;  /* 0x000000040504723e */ /* 0x000fe400000010ff */
[----:B------:R-:W-:-:S02]  /*24f0*/  F2FP.BF16.F32.PACK_AB R68, R69, R68 ;  /* 0x000000444544723e */ /* 0x000fc400000010ff */
[----:B------:R-:W-:Y:S02]  /*2500*/  F2FP.BF16.F32.PACK_AB R5, R7, R6 ;  /* 0x000000060705723e */ /* 0x000fe400000010ff */
[----:B------:R-:W-:Y:S02]  /*2510*/  F2FP.BF16.F32.PACK_AB R12, R13, R12 ;  /* 0x0000000c0d0c723e */ /* 0x000fe400000010ff */
[----:B------:R-:W-:Y:S02]  /*2520*/  F2FP.BF16.F32.PACK_AB R69, R71, R70 ;  /* 0x000000464745723e */ /* 0x000fe400000010ff */
[----:B------:R-:W-:Y:S02]  /*2530*/  F2FP.BF16.F32.PACK_AB R76, R77, R76 ;  /* 0x0000004c4d4c723e */ /* 0x000fe400000010ff */
[----:B------:R-:W-:Y:S02]  /*2540*/  F2FP.BF16.F32.PACK_AB R6, R9, R8 ;  /* 0x000000080906723e */ /* 0x000fe400000010ff */
[----:B------:R-:W-:-:S02]  /*2550*/  F2FP.BF16.F32.PACK_AB R7, R11, R10 ;  /* 0x0000000a0b07723e */ /* 0x000fc400000010ff */
[----:B------:R-:W-:Y:S02]  /*2560*/  F2FP.BF16.F32.PACK_AB R13, R15, R14 ;  /* 0x0000000e0f0d723e */ /* 0x000fe400000010ff */
[----:B------:R-:W-:Y:S01]  /*2570*/  F2FP.BF16.F32.PACK_AB R20, R21, R20 ;  /* 0x000000141514723e */ /* 0x000fe200000010ff */
[----:B--2---:R2:W-:Y:S01]  /*2580*/  STS.128 [R0+UR8], R4 ;  /* 0x0000000400007988 */ /* 0x0045e20008000c08 */
[----:B------:R-:W-:Y:S02]  /*2590*/  F2FP.BF16.F32.PACK_AB R70, R73, R72 ;  /* 0x000000484946723e */ /* 0x000fe400000010ff */
[----:B------:R-:W-:Y:S02]  /*25a0*/  F2FP.BF16.F32.PACK_AB R71, R75, R74 ;  /* 0x0000004a4b47723e */ /* 0x000fe400000010ff */
[----:B------:R-:W-:Y:S02]  /*25b0*/  F2FP.BF16.F32.PACK_AB R77, R79, R78 ;  /* 0x0000004e4f4d723e */ /* 0x000fe400000010ff */
[----:B------:R-:W-:Y:S01]  /*25c0*/  F2FP.BF16.F32.PACK_AB R84, R85, R84 ;  /* 0x000000545554723e */ /* 0x000fe200000010ff */
[----:B------:R3:W-:Y:S01]  /*25d0*/  STS.128 [R0+UR8+0x4000], R68 ;  /* 0x0040004400007988 */ /* 0x0007e20008000c08 */
[----:B------:R-:W-:-:S02]  /*25e0*/  F2FP.BF16.F32.PACK_AB R14, R17, R16 ;  /* 0x00000010110e723e */ /* 0x000fc400000010ff */
[----:B------:R-:W-:Y:S02]  /*25f0*/  F2FP.BF16.F32.PACK_AB R15, R19, R18 ;  /* 0x00000012130f723e */ /* 0x000fe400000010ff */
[----:B------:R-:W-:Y:S02]  /*2600*/  F2FP.BF16.F32.PACK_AB R21, R23, R22 ;  /* 0x000000161715723e */ /* 0x000fe400000010ff */
[----:B------:R-:W-:Y:S01]  /*2610*/  F2FP.BF16.F32.PACK_AB R28, R29, R28 ;  /* 0x0000001c1d1c723e */ /* 0x000fe200000010ff */
[----:B------:R4:W-:Y:S01]  /*2620*/  STS.128 [R2+UR8], R12 ;  /* 0x0000000c02007988 */ /* 0x0009e20008000c08 */
[----:B------:R-:W-:Y:S02]  /*2630*/  F2FP.BF16.F32.PACK_AB R78, R81, R80 ;  /* 0x00000050514e723e */ /* 0x000fe400000010ff */
[----:B------:R-:W-:Y:S02]  /*2640*/  F2FP.BF16.F32.PACK_AB R79, R83, R82 ;  /* 0x00000052534f723e */ /* 0x000fe400000010ff */
[----:B------:R-:W-:-:S02]  /*2650*/  F2FP.BF16.F32.PACK_AB R85, R87, R86 ;  /* 0x000000565755723e */ /* 0x000fc400000010ff */
[----:B------:R-:W-:Y:S01]  /*2660*/  F2FP.BF16.F32.PACK_AB R92, R93, R92 ;  /* 0x0000005c5d5c723e */ /* 0x000fe200000010ff */
[----:B------:R4:W-:Y:S01]  /*2670*/  STS.128 [R2+UR8+0x4000], R76 ;  /* 0x0040004c02007988 */ /* 0x0009e20008000c08 */
[----:B------:R-:W-:Y:S02]  /*2680*/  F2FP.BF16.F32.PACK_AB R22, R25, R24 ;  /* 0x000000181916723e */ /* 0x000fe400000010ff */
[----:B------:R-:W-:Y:S02]  /*2690*/  F2FP.BF16.F32.PACK_AB R23, R27, R26 ;  /* 0x0000001a1b17723e */ /* 0x000fe400000010ff */
[----:B------:R-:W-:Y:S02]  /*26a0*/  F2FP.BF16.F32.PACK_AB R29, R31, R30 ;  /* 0x0000001e1f1d723e */ /* 0x000fe400000010ff */
[----:B------:R-:W-:Y:S01]  /*26b0*/  F2FP.BF16.F32.PACK_AB R36, R37, R36 ;  /* 0x000000242524723e */ /* 0x000fe200000010ff */
[----:B------:R4:W-:Y:S01]  /*26c0*/  STS.128 [R3+UR8], R20 ;  /* 0x0000001403007988 */ /* 0x0009e20008000c08 */
[----:B------:R-:W-:-:S02]  /*26d0*/  F2FP.BF16.F32.PACK_AB R86, R89, R88 ;  /* 0x000000585956723e */ /* 0x000fc400000010ff */
[----:B------:R-:W-:Y:S02]  /*26e0*/  F2FP.BF16.F32.PACK_AB R87, R91, R90 ;  /* 0x0000005a5b57723e */ /* 0x000fe400000010ff */
[----:B------:R-:W-:Y:S02]  /*26f0*/  F2FP.BF16.F32.PACK_AB R93, R95, R94 ;  /* 0x0000005e5f5d723e */ /* 0x000fe400000010ff */
[----:B------:R-:W-:Y:S01]  /*2700*/  F2FP.BF16.F32.PACK_AB R100, R101, R100 ;  /* 0x000000646564723e */ /* 0x000fe200000010ff */
[----:B------:R4:W-:Y:S01]  /*2710*/  STS.128 [R3+UR8+0x4000], R84 ;  /* 0x0040005403007988 */ /* 0x0009e20008000c08 */
[----:B------:R-:W-:Y:S02]  /*2720*/  F2FP.BF16.F32.PACK_AB R30, R33, R32 ;  /* 0x00000020211e723e */ /* 0x000fe400000010ff */
[----:B------:R-:W-:Y:S02]  /*2730*/  F2FP.BF16.F32.PACK_AB R31, R35, R34 ;  /* 0x00000022231f723e */ /* 0x000fe400000010ff */
[----:B------:R-:W-:-:S02]  /*2740*/  F2FP.BF16.F32.PACK_AB R37, R39, R38 ;  /* 0x000000262725723e */ /* 0x000fc400000010ff */
[----:B------:R-:W-:Y:S02]  /*2750*/  F2FP.BF16.F32.PACK_AB R44, R45, R44 ;  /* 0x0000002c2d2c723e */ /* 0x000fe400000010ff */
[----:B------:R-:W-:Y:S02]  /*2760*/  F2FP.BF16.F32.PACK_AB R94, R97, R96 ;  /* 0x00000060615e723e */ /* 0x000fe400000010ff */
[----:B------:R-:W-:Y:S02]  /*2770*/  F2FP.BF16.F32.PACK_AB R95, R99, R98 ;  /* 0x00000062635f723e */ /* 0x000fe400000010ff */
[----:B------:R-:W-:Y:S02]  /*2780*/  F2FP.BF16.F32.PACK_AB R101, R103, R102 ;  /* 0x000000666765723e */ /* 0x000fe400000010ff */
[----:B------:R-:W-:Y:S02]  /*2790*/  F2FP.BF16.F32.PACK_AB R108, R109, R108 ;  /* 0x0000006c6d6c723e */ /* 0x000fe400000010ff */
[----:B------:R-:W-:-:S02]  /*27a0*/  LOP3.LUT R8, R0, 0x30, RZ, 0x3c, !PT ;  /* 0x0000003000087812 */ /* 0x000fc400078e3cff */
[----:B------:R-:W-:Y:S02]  /*27b0*/  F2FP.BF16.F32.PACK_AB R38, R41, R40 ;  /* 0x000000282926723e */ /* 0x000fe400000010ff */
[----:B------:R-:W-:Y:S01]  /*27c0*/  F2FP.BF16.F32.PACK_AB R39, R43, R42 ;  /* 0x0000002a2b27723e */ /* 0x000fe200000010ff */
[----:B------:R4:W-:Y:S01]  /*27d0*/  STS.128 [R8+UR8], R28 ;  /* 0x0000001c08007988 */ /* 0x0009e20008000c08 */
[----:B------:R-:W-:Y:S02]  /*27e0*/  F2FP.BF16.F32.PACK_AB R45, R47, R46 ;  /* 0x0000002e2f2d723e */ /* 0x000fe400000010ff */
[----:B------:R-:W-:Y:S01]  /*27f0*/  F2FP.BF16.F32.PACK_AB R52, R53, R52 ;  /* 0x000000343534723e */ /* 0x000fe200000010ff */
[----:B------:R4:W-:Y:S01]  /*2800*/  STS.128 [R8+UR8+0x4000], R92 ;  /* 0x0040005c08007988 */ /* 0x0009e20008000c08 */
[----:B------:R-:W-:Y:S02]  /*2810*/  F2FP.BF16.F32.PACK_AB R102, R105, R104 ;  /* 0x000000686966723e */ /* 0x000fe400000010ff */
[----:B------:R-:W-:-:S02]  /*2820*/  F2FP.BF16.F32.PACK_AB R103, R107, R106 ;  /* 0x0000006a6b67723e */ /* 0x000fc400000010ff */
[----:B------:R-:W-:Y:S02]  /*2830*/  F2FP.BF16.F32.PACK_AB R109, R111, R110 ;  /* 0x0000006e6f6d723e */ /* 0x000fe400000010ff */
[----:B------:R-:W-:Y:S02]  /*2840*/  F2FP.BF16.F32.PACK_AB R116, R117, R116 ;  /* 0x000000747574723e */ /* 0x000fe400000010ff */
[----:B------:R-:W-:Y:S02]  /*2850*/  LOP3.LUT R9, R0, 0x40, RZ, 0x3c, !PT ;  /* 0x0000004000097812 */ /* 0x000fe400078e3cff */
[----:B------:R-:W-:Y:S02]  /*2860*/  F2FP.BF16.F32.PACK_AB R46, R49, R48 ;  /* 0x00000030312e723e */ /* 0x000fe400000010ff */
[----:B------:R-:W-:Y:S01]  /*2870*/  F2FP.BF16.F32.PACK_AB R47, R51, R50 ;  /* 0x00000032332f723e */ /* 0x000fe200000010ff */
[----:B------:R4:W-:Y:S01]  /*2880*/  STS.128 [R9+UR8], R36 ;  /* 0x0000002409007988 */ /* 0x0009e20008000c08 */
[----:B------:R-:W-:-:S02]  /*2890*/  F2FP.BF16.F32.PACK_AB R53, R55, R54 ;  /* 0x000000363735723e */ /* 0x000fc400000010ff */
[----:B------:R-:W-:Y:S01]  /*28a0*/  F2FP.BF16.F32.PACK_AB R60, R61, R60 ;  /* 0x0000003c3d3c723e */ /* 0x000fe200000010ff */
[----:B------:R4:W-:Y:S01]  /*28b0*/  STS.128 [R9+UR8+0x4000], R100 ;  /* 0x0040006409007988 */ /* 0x0009e20008000c08 */
        /* <DEDUP_REMOVED lines=13> */
[C---:B--2---:R-:W-:Y:S02]  /*2990*/  LOP3.LUT R4, R0.reuse, 0x60, RZ, 0x3c, !PT ;  /* 0x0000006000047812 */ /* 0x044fe400078e3cff */
[----:B------:R-:W-:Y:S02]  /*29a0*/  F2FP.BF16.F32.PACK_AB R62, R65, R64 ;  /* 0x00000040413e723e */ /* 0x000fe400000010ff */
[----:B------:R-:W-:Y:S01]  /*29b0*/  F2FP.BF16.F32.PACK_AB R63, R67, R66 ;  /* 0x00000042433f723e */ /* 0x000fe200000010ff */
[----:B------:R4:W-:Y:S01]  /*29c0*/  STS.128 [R4+UR8], R52 ;  /* 0x0000003404007988 */ /* 0x0009e20008000c08 */
[----:B------:R-:W-:Y:S02]  /*29d0*/  F2FP.BF16.F32.PACK_AB R126, R129, R128 ;  /* 0x00000080817e723e */ /* 0x000fe400000010ff */
[----:B------:R-:W-:Y:S01]  /*29e0*/  F2FP.BF16.F32.PACK_AB R127, R131, R130 ;  /* 0x00000082837f723e */ /* 0x000fe200000010ff */
[----:B------:R4:W-:Y:S01]  /*29f0*/  STS.128 [R4+UR8+0x4000], R116 ;  /* 0x0040007404007988 */ /* 0x0009e20008000c08 */
[----:B---3--:R-:W-:-:S05]  /*2a00*/  LOP3.LUT R0, R0, 0x70, RZ, 0x3c, !PT ;  /* 0x0000007000007812 */ /* 0x008fca00078e3cff */
[----:B------:R4:W-:Y:S04]  /*2a10*/  STS.128 [R0+UR8], R60 ;  /* 0x0000003c00007988 */ /* 0x0009e80008000c08 */
[----:B------:R4:W-:Y:S01]  /*2a20*/  STS.128 [R0+UR8+0x4000], R124 ;  /* 0x0040007c00007988 */ /* 0x0009e20008000c08 */
[----:B------:R2:W-:Y:S06]  /*2a30*/  MEMBAR.ALL.CTA ;  /* 0x0000000000007992 */ /* 0x0005ec0000008000 */
[----:B--2---:R-:W2:Y:S02]  /*2a40*/  FENCE.VIEW.ASYNC.S ;  /* 0x00000000000073c6 */ /* 0x004ea40000000000 */
[----:B--2---:R-:W-:Y:S06]  /*2a50*/  BAR.SYNC.DEFER_BLOCKING 0x0 ;  /* 0x0000000000007b1d */ /* 0x004fec0000010000 */
[----:B------:R4:W-:Y:S01]  /*2a60*/  @UP1 UTMASTG.2D [UR4], [UR20] ;  /* 0x00000004140013b5 */ /* 0x0009e20008008000 */
[----:B------:R0:W-:Y:S01]  /*2a70*/  UTMACMDFLUSH ;  /* 0x00000000000079b7 */ /* 0x0001e20000000000 */
[----:B------:R-:W-:-:S04]  /*2a80*/  DEPBAR.LE SB0, 0x0 ;  /* 0x000080000000791a */ /* 0x000fc80000000000 */
[----:B------:R-:W-:Y:S08]  /*2a90*/  BAR.SYNC.DEFER_BLOCKING 0x0 ;  /* 0x0000000000007b1d */ /* 0x000ff00000010000 */
[----:B------:R-:W-:Y:S06]  /*2aa0*/  BAR.SYNC.DEFER_BLOCKING 0x0 ;  /* 0x0000000000007b1d */ /* 0x000fec0000010000 */
[----:B----4-:R-:W-:Y:S05]  /*2ab0*/  @P2 BRA `(.L_x_71) ;  /* 0x0000000000a02947 */ /* 0x010fea0003800000 */
[----:B------:R-:W2:Y:S01]  /*2ac0*/  S2UR UR5, SR_CgaCtaId ;  /* 0x00000000000579c3 */ /* 0x000ea20000008800 */
[----:B------:R-:W-:Y:S01]  /*2ad0*/  NOP ;  /* 0x0000000000007918 */ /* 0x000fe20000000000 */
[----:B------:R-:W-:Y:S01]  /*2ae0*/  UMOV UR4, 0x50 ;  /* 0x0000005000047882 */ /* 0x000fe20000000000 */
[----:B------:R-:W-:Y:S02]  /*2af0*/  IMAD.U32 R0, RZ, RZ, UR23 ;  /* 0x00000017ff007e24 */ /* 0x000fe4000f8e00ff */
[----:B------:R-:W-:Y:S02]  /*2b00*/  IMAD.MOV.U32 R3, RZ, RZ, 0xf ;  /* 0x0000000fff037424 */ /* 0x000fe400078e00ff */
[----:B------:R-:W-:Y:S01]  /*2b10*/  IMAD.MOV.U32 R7, RZ, RZ, 0x1 ;  /* 0x00000001ff077424 */ /* 0x000fe200078e00ff */
[----:B------:R-:W-:-:S04]  /*2b20*/  LOP3.LUT R0, R0, 0xffff, RZ, 0xc0, !PT ;  /* 0x0000ffff00007812 */ /* 0x000fc800078ec0ff */
[----:B------:R-:W-:-:S05]  /*2b30*/  SHF.R.U32.HI R0, RZ, 0x5, R0 ;  /* 0x00000005ff007819 */ /* 0x000fca0000011600 */
[----:B------:R-:W-:Y:S01]  /*2b40*/  VIADD R2, R0, 0x10 ;  /* 0x0000001000027836 */ /* 0x000fe20000000000 */
[----:B------:R-:W-:Y:S01]  /*2b50*/  SHF.L.U32 R0, R3, R0, RZ ;  /* 0x0000000003007219 */ /* 0x000fe200000006ff */
[----:B--2---:R-:W-:-:S03]  /*2b60*/  ULEA UR6, UR5, UR4, 0x18 ;  /* 0x0000000405067291 */ /* 0x004fc6000f8ec0ff */
[----:B------:R-:W-:-:S04]  /*2b70*/  SHF.L.U32 R3, R7, R2, RZ ;  /* 0x0000000207037219 */ /* 0x000fc800000006ff */
[----:B------:R-:W-:Y:S02]  /*2b80*/  LOP3.LUT R0, R3, R0, RZ, 0xfc, !PT ;  /* 0x0000000003007212 */ /* 0x000fe400078efcff */
[----:B------:R-:W2:Y:S02]  /*2b90*/  LDS R5, [UR6] ;  /* 0x00000006ff057984 */ /* 0x000ea40008000800 */
[C---:B------:R-:W-:Y:S02]  /*2ba0*/  LOP3.LUT R2, R0.reuse, 0xffff, RZ, 0xc0, !PT ;  /* 0x0000ffff00027812 */ /* 0x040fe400078ec0ff */
[----:B--2---:R-:W-:-:S04]  /*2bb0*/  LOP3.LUT R3, R0, 0xffff, R5, 0x80, !PT ;  /* 0x0000ffff00037812 */ /* 0x004fc800078e8005 */
[----:B------:R-:W-:-:S13]  /*2bc0*/  ISETP.NE.AND P0, PT, R3, R2, PT ;  /* 0x000000020300720c */ /* 0x000fda0003f05270 */
[----:B------:R-:W-:Y:S05]  /*2bd0*/  @P0 BRA `(.L_x_72) ;  /* 0x0000000000500947 */ /* 0x000fea0003800000 */
[----:B------:R-:W-:Y:S02]  /*2be0*/  SHF.R.U32.HI R5, RZ, 0x10, R5 ;  /* 0x00000010ff057819 */ /* 0x000fe40000011605 */
[----:B------:R-:W-:-:S04]  /*2bf0*/  SHF.R.U32.HI R2, RZ, 0x10, R0 ;  /* 0x00000010ff027819 */ /* 0x000fc80000011600 */
[----:B------:R-:W-:-:S04]  /*2c00*/  LOP3.LUT R5, R5, R2, RZ, 0xc0, !PT ;  /* 0x0000000205057212 */ /* 0x000fc800078ec0ff */
[----:B------:R-:W-:-:S13]  /*2c10*/  ISETP.NE.AND P0, PT, R5, R2, PT ;  /* 0x000000020500720c */ /* 0x000fda0003f05270 */
[----:B------:R-:W-:Y:S05]  /*2c20*/  @P0 BRA `(.L_x_73) ;  /* 0x0000000000300947 */ /* 0x000fea0003800000 */
[----:B------:R-:W-:Y:S01]  /*2c30*/  R2UR UR4, R0 ;  /* 0x00000000000472ca */ /* 0x000fe200000e0000 */
[----:B------:R-:W-:Y:S01]  /*2c40*/  VOTEU.ANY UR5, UPT, PT ;  /* 0x0000000000057886 */ /* 0x000fe200038e0100 */
[----:B------:R-:W2:Y:S01]  /*2c50*/  S2R R0, SR_LANEID ;  /* 0x0000000000007919 */ /* 0x000ea20000000000 */
[----:B------:R-:W-:-:S10]  /*2c60*/  UFLO.U32 UR5, UR5 ;  /* 0x00000005000572bd */ /* 0x000fd400080e0000 */
[----:B------:R-:W-:-:S06]  /*2c70*/  ULOP3.LUT UR4, URZ, UR4, URZ, 0x33, !UPT ;  /* 0x00000004ff047292 */ /* 0x000fcc000f8e33ff */
[----:B------:R-:W-:-:S04]  /*2c80*/  IMAD.U32 R2, RZ, RZ, UR4 ;  /* 0x00000004ff027e24 */ /* 0x000fc8000f8e00ff */
[----:B------:R-:W3:Y:S02]  /*2c90*/  REDUX UR7, R2 ;  /* 0x00000000020773c4 */ /* 0x000ee40000000000 */
[----:B------:R4:W-:Y:S01]  /*2ca0*/  UTCATOMSWS.AND URZ, UR4 ;  /* 0x0000000400ff79e3 */ /* 0x0009e20008000000 */
[----:B--2---:R-:W-:Y:S01]  /*2cb0*/  ISETP.EQ.U32.AND P0, PT, R0, UR5, PT ;  /* 0x0000000500007c0c */ /* 0x004fe2000bf02070 */
[----:B---3--:R-:W-:-:S12]  /*2cc0*/  IMAD.U32 R0, RZ, RZ, UR7 ;  /* 0x00000007ff007e24 */ /* 0x008fd8000f8e00ff */
[----:B------:R4:W-:Y:S01]  /*2cd0*/  @P0 ATOMS.AND RZ, [UR6], R0 ;  /* 0x00000000ffff098c */ /* 0x0009e2000a800006 */
[----:B------:R-:W-:Y:S05]  /*2ce0*/  BRA `(.L_x_71) ;  /* 0x0000000000147947 */ /* 0x000fea0003800000 */
.L_x_73:
[----:B------:R-:W-:-:S07]  /*2cf0*/  MOV R2, 0x2d10 ;  /* 0x00002d1000027802 */ /* 0x000fce0000000f00 */
[----:B-1----:R-:W-:Y:S05]  /*2d00*/  CALL.REL.NOINC `($__internal_0_$__cuda_sm10x_tcgen05_guardrail_trap_col_being_dealloced_not_returned_by_alloc) ;  /* 0x0000000000447944 */ /* 0x002fea0003c00000 */
[----:B------:R-:W-:Y:S05]  /*2d10*/  BRA `(.L_x_71) ;  /* 0x0000000000087947 */ /* 0x000fea0003800000 */
.L_x_72:
[----:B------:R-:W-:-:S07]  /*2d20*/  MOV R2, 0x2d40 ;  /* 0x00002d4000027802 */ /* 0x000fce0000000f00 */
[----:B-1----:R-:W-:Y:S05]  /*2d30*/  CALL.REL.NOINC `($__internal_2_$__cuda_sm10x_tcgen05_guardrail_trap_unallocated_columns_being_dealloced) ;  /* 0x0000000000507944 */ /* 0x002fea0003c00000 */
.L_x_71:
[----:B------:R-:W-:Y:S01]  /*2d40*/  NOP ;  /* 0x0000000000007918 */ /* 0x000fe20000000000 */
[----:B----4-:R-:W-:Y:S05]  /*2d50*/  EXIT ;  /* 0x000000000000794d */ /* 0x010fea0003800000 */
.L_x_58:
[----:B------:R-:W2:Y:S02]  /*2d60*/  SYNCS.PHASECHK.TRANS64.TRYWAIT P0, [UR8+0xc000], RZ ;  /* 0x00c000ffff0075a7 */ /* 0x000ea40008001108 */
[----:B--2---:R-:W-:Y:S05]  /*2d70*/  @!P0 BRA `(.L_x_58) ;  /* 0xfffffffc00f88947 */ /* 0x004fea000383ffff */
[----:B------:R-:W-:Y:S05]  /*2d80*/  BRA `(.L_x_74) ;  /* 0xffffffec009c7947 */ /* 0x000fea000383ffff */
.L_x_60:
[----:B------:R-:W2:Y:S02]  /*2d90*/  SYNCS.PHASECHK.TRANS64.TRYWAIT P1, [UR8+0xc020], RZ ;  /* 0x00c020ffff0075a7 */ /* 0x000ea40008021108 */
[----:B--2---:R-:W-:Y:S05]  /*2da0*/  @!P1 BRA `(.L_x_60) ;  /* 0xfffffffc00f89947 */ /* 0x004fea000383ffff */
[----:B------:R-:W-:Y:S05]  /*2db0*/  BRA `(.L_x_75) ;  /* 0xfffffff000107947 */ /* 0x000fea000383ffff */
.L_x_61:
[----:B------:R-:W3:Y:S02]  /*2dc0*/  SYNCS.PHASECHK.TRANS64.TRYWAIT P0, [UR28+0xc000], R2 ;  /* 0x00c00002ff0075a7 */ /* 0x000ee4000800111c */
[----:B---3--:R-:W-:Y:S05]  /*2dd0*/  @!P0 BRA `(.L_x_61) ;  /* 0xfffffffc00f88947 */ /* 0x008fea000383ffff */
[----:B------:R-:W-:Y:S05]  /*2de0*/  BRA `(.L_x_76) ;  /* 0xfffffff0008c7947 */ /* 0x000fea000383ffff */
.L_x_63:
[----:B------:R-:W3:Y:S02]  /*2df0*/  SYNCS.PHASECHK.TRANS64.TRYWAIT P0, [UR28+0xc020], R2 ;  /* 0x00c02002ff0075a7 */ /* 0x000ee4000800111c */
[----:B---3--:R-:W-:Y:S05]  /*2e00*/  @!P0 BRA `(.L_x_63) ;  /* 0xfffffffc00f88947 */ /* 0x008fea000383ffff */
[----:B------:R-:W-:Y:S05]  /*2e10*/  BRA `(.L_x_77) ;  /* 0xfffffff000fc7947 */ /* 0x000fea000383ffff */
        .weak           $__internal_0_$__cuda_sm10x_tcgen05_guardrail_trap_col_being_dealloced_not_returned_by_alloc
        .type           $__internal_0_$__cuda_sm10x_tcgen05_guardrail_trap_col_being_dealloced_not_returned_by_alloc,@function
        .size           $__internal_0_$__cuda_sm10x_tcgen05_guardrail_trap_col_being_dealloced_not_returned_by_alloc,($__internal_1_$__cuda_sm10x_tcgen05_guardrail_trap_phase_invalid_during_alloc - $__internal_0_$__cuda_sm10x_tcgen05_guardrail_trap_col_being_dealloced_not_returned_by_alloc)
$__internal_0_$__cuda_sm10x_tcgen05_guardrail_trap_col_being_dealloced_not_returned_by_alloc:
[----:B------:R-:W-:Y:S05]  /*2e20*/  BPT.TRAP 0x1 ;  /* 0x000000040000795c */ /* 0x000fea0000300000 */
[----:B------:R-:W-:-:S04]  /*2e30*/  IMAD.MOV.U32 R3, RZ, RZ, 0x0 ;  /* 0x00000000ff037424 */ /* 0x000fc800078e00ff */
[----:B------:R-:W-:Y:S05]  /*2e40*/  RET.REL.NODEC R2 `(gluon_tcgen05) ;  /* 0xffffffd0026c7950 */ /* 0x000fea0003c3ffff */
        .weak           $__internal_1_$__cuda_sm10x_tcgen05_guardrail_trap_phase_invalid_during_alloc
        .type           $__internal_1_$__cuda_sm10x_tcgen05_guardrail_trap_phase_invalid_during_alloc,@function
        .size           $__internal_1_$__cuda_sm10x_tcgen05_guardrail_trap_phase_invalid_during_alloc,($__internal_2_$__cuda_sm10x_tcgen05_guardrail_trap_unallocated_columns_being_dealloced - $__internal_1_$__cuda_sm10x_tcgen05_guardrail_trap_phase_invalid_during_alloc)
$__internal_1_$__cuda_sm10x_tcgen05_guardrail_trap_phase_invalid_during_alloc:
[----:B------:R-:W-:Y:S05]  /*2e50*/  BPT.TRAP 0x1 ;  /* 0x000000040000795c */ /* 0x000fea0000300000 */
[----:B------:R-:W-:-:S04]  /*2e60*/  IMAD.MOV.U32 R3, RZ, RZ, 0x0 ;  /* 0x00000000ff037424 */ /* 0x000fc800078e00ff */
[----:B------:R-:W-:Y:S05]  /*2e70*/  RET.REL.NODEC R2 `(gluon_tcgen05) ;  /* 0xffffffd002607950 */ /* 0x000fea0003c3ffff */
        .weak           $__internal_2_$__cuda_sm10x_tcgen05_guardrail_trap_unallocated_columns_being_dealloced
        .type           $__internal_2_$__cuda_sm10x_tcgen05_guardrail_trap_unallocated_columns_being_dealloced,@function
        .size           $__internal_2_$__cuda_sm10x_tcgen05_guardrail_trap_unallocated_columns_being_dealloced,(.L_x_81 - $__internal_2_$__cuda_sm10x_tcgen05_guardrail_trap_unallocated_columns_being_dealloced)
$__internal_2_$__cuda_sm10x_tcgen05_guardrail_trap_unallocated_columns_being_dealloced:
[----:B------:R-:W-:Y:S05]  /*2e80*/  BPT.TRAP 0x1 ;  /* 0x000000040000795c */ /* 0x000fea0000300000 */
[----:B------:R-:W-:-:S04]  /*2e90*/  IMAD.MOV.U32 R3, RZ, RZ, 0x0 ;  /* 0x00000000ff037424 */ /* 0x000fc800078e00ff */
[----:B------:R-:W-:Y:S05]  /*2ea0*/  RET.REL.NODEC R2 `(gluon_tcgen05) ;  /* 0xffffffd002547950 */ /* 0x000fea0003c3ffff */
.L_x_78:
[----:B------:R-:W-:-:S00]  /*2eb0*/  BRA `(.L_x_78) ;  /* 0xfffffffc00fc7947 */ /* 0x000fc0000383ffff */
[----:B------:R-:W-:-:S00]  /*2ec0*/  NOP ;  /* 0x0000000000007918 */ /* 0x000fc00000000000 */
        /* <DEDUP_REMOVED lines=11> */
.L_x_81:


//--------------------- .nv.shared.gluon_tcgen05  --------------------------
	.section	.nv.shared.gluon_tcgen05,"aw",@nobits
	.sectionflags	@""
	.align	16
	.zero		1024


//--------------------- .nv.shared.reserved.0     --------------------------
	.section	.nv.shared.reserved.0,"aw",@nobits
	.align	8
	.weak		__nv_reservedSMEM_offset_0_alias
	.size		__nv_reservedSMEM_offset_0_alias, 0, 64
	.other		__nv_reservedSMEM_offset_0_alias,@"STO_CUDA_RESERVED_SHARED STV_DEFAULT"
__nv_reservedSMEM_offset_0_alias:
	.zero		0
.nv.shared.reserved.0:
	.zero		64
	.weak		__nv_reservedSMEM_allocation_phase
	.type		__nv_reservedSMEM_allocation_phase,@object
	.size		__nv_reservedSMEM_allocation_phase,(.L_0 - __nv_reservedSMEM_allocation_phase)
__nv_reservedSMEM_allocation_phase:
	.zero		1
.L_0:
	.zero		7
	.weak		__nv_reservedSMEM_devtool_atexit_pc
	.type		__nv_reservedSMEM_devtool_atexit_pc,@object
	.size		__nv_reservedSMEM_devtool_atexit_pc,(__nv_reservedSMEM_allocation_mask - __nv_reservedSMEM_devtool_atexit_pc)
__nv_reservedSMEM_devtool_atexit_pc:
	.zero		8
	.weak		__nv_reservedSMEM_allocation_mask
	.type		__nv_reservedSMEM_allocation_mask,@object
	.size		__nv_reservedSMEM_allocation_mask,(.L_2 - __nv_reservedSMEM_allocation_mask)
__nv_reservedSMEM_allocation_mask:
	.zero		4
.L_2:


//--------------------- .nv.constant0.gluon_tcgen05 --------------------------
	.section	.nv.constant0.gluon_tcgen05,"a",@progbits
	.sectionflags	@""
	.align	4
.nv.constant0.gluon_tcgen05:
	.zero		976


//--------------------- SYMBOLS --------------------------

	.type		.nv.reservedSmem.offset0,@object
	.size		.nv.reservedSmem.offset0,0x4
	.type		.nv.reservedSmem.cap,@object
	.size		.nv.reservedSmem.cap,0x4
